def gluon_mma(
    a_ptr,
    b_ptr,
    c_ptr,
    M: gl.constexpr,
    N: gl.constexpr,
    K: gl.constexpr,
    BLK_A: gl.constexpr,
    BLK_B: gl.constexpr,
    SHARED_A: gl.constexpr,
    SHARED_B: gl.constexpr,
    ACC_LAYOUT: gl.constexpr,
    TMEM_LAYOUT: gl.constexpr,
    USE_TCGEN05: gl.constexpr,
    IS_ASYNC: gl.constexpr,
):
    offs_m = gl.arange(0, M, layout=gl.SliceLayout(1, BLK_A))
    offs_ka = gl.arange(0, K, layout=gl.SliceLayout(0, BLK_A))
    offs_kb = gl.arange(0, K, layout=gl.SliceLayout(1, BLK_B))
    offs_n = gl.arange(0, N, layout=gl.SliceLayout(0, BLK_B))
    a = gl.load(a_ptr + offs_m[:, None] * K + offs_ka[None, :])
    b = gl.load(b_ptr + offs_kb[:, None] * N + offs_n[None, :])
    a_smem = gl.allocate_shared_memory(a.dtype, [M, K], SHARED_A, a)
    b_smem = gl.allocate_shared_memory(b.dtype, [K, N], SHARED_B, b)

    if USE_TCGEN05:
        fence_async_shared()
        bar = gl.allocate_shared_memory(gl.int64, [1], mbarrier.MBarrierLayout())
        mbarrier.init(bar, count=1)
        acc_tmem = allocate_tensor_memory(gl.float32, [M, N], TMEM_LAYOUT)
        tcgen05_mma(a_smem, b_smem, acc_tmem, use_acc=False)
        tcgen05_commit(bar)
        mbarrier.wait(bar, phase=0)
        mbarrier.invalidate(bar)
        acc = acc_tmem.load(ACC_LAYOUT)
    else:
        acc = gl.zeros([M, N], dtype=gl.float32, layout=ACC_LAYOUT)
        acc = hopper.warpgroup_mma(a_smem, b_smem, acc, is_async=IS_ASYNC)
        if IS_ASYNC:
            acc = hopper.warpgroup_mma_wait(num_outstanding=0, deps=[acc])

    out_layout: gl.constexpr = gl.BlockedLayout(
        [1, 1], [1, 32], [gl.num_warps(), 1], [1, 0]
    )
    acc = gl.convert_layout(acc, out_layout)
    offs_cm = gl.arange(0, M, layout=gl.SliceLayout(1, out_layout))
    offs_cn = gl.arange(0, N, layout=gl.SliceLayout(0, out_layout))
    gl.store(c_ptr + offs_cm[:, None] * N + offs_cn[None, :], acc)

# config = {"BLOCK_K": 128, "BLOCK_M": 64, "BLOCK_N": 64, "arch": "sm_90", "dtype": "bf16", "is_async": 1, "num_warps": 4}
# arch = sm_90


// ===== COMPILED SASS (sm_90a) =====

	.target	sm_90a

	.elftype	@"ET_EXEC"


//--------------------- .note.nv.tkinfo           --------------------------
	.section	.note.nv.tkinfo,"",@"SHT_NOTE"
	.sectionflags	@"SHF_NOTE_NV_TKINFO"
	.tkinfo
        /*0018*/ 	.word	0x00000002
        /*0030*/ 	.string	""
        /*0030*/ 	.string	"ptxas"
        /*0030*/ 	.string	"Cuda compilation tools, release 13.0, V13.0.88"
        /*0030*/ 	.string	"Build cuda_13.0.r13.0/compiler.36424714_0"
        /*0030*/ 	.string	"-v  -suppress-debug-info  -lineinfo  -arch sm_90a "



//--------------------- .note.nv.cuinfo           --------------------------
	.section	.note.nv.cuinfo,"",@"SHT_NOTE"
	.sectionflags	@"SHF_NOTE_NV_CUINFO"
        /*0018*/ 	.short	0x0002
        /*001a*/ 	.short	0x005a
        /*001c*/ 	.short	0x0082
	.zero		2


//--------------------- .nv.info                  --------------------------
	.section	.nv.info,"",@"SHT_CUDA_INFO"
	.align	4


	//----- nvinfo : EIATTR_REGCOUNT
	.align		4
        /*0000*/ 	.byte	0x04, 0x2f
        /*0002*/ 	.short	(.L_1 - .L_0)
	.align		4
.L_0:
        /*0004*/ 	.word	index@(gluon_mma)
        /*0008*/ 	.word	0x00000048


	//----- nvinfo : EIATTR_FRAME_SIZE
	.align		4
.L_1:
        /*000c*/ 	.byte	0x04, 0x11
        /*000e*/ 	.short	(.L_3 - .L_2)
	.align		4
.L_2:
        /*0010*/ 	.word	index@(gluon_mma)
        /*0014*/ 	.word	0x00000000


	//----- nvinfo : EIATTR_MIN_STACK_SIZE
	.align		4
.L_3:
        /*0018*/ 	.byte	0x04, 0x12
        /*001a*/ 	.short	(.L_5 - .L_4)
	.align		4
.L_4:
        /*001c*/ 	.word	index@(gluon_mma)
        /*0020*/ 	.word	0x00000000
.L_5:


//--------------------- .nv.compat                --------------------------
	.section	.nv.compat,"",@"SHT_CUDA_COMPAT_INFO"
	.align	4
        /*0000*/ 	.byte	0x02, 0x09, 0x01, 0x00, 0x02, 0x02, 0x04, 0x00, 0x02, 0x05, 0x05, 0x00, 0x03, 0x07, 0x01, 0x01
        /*0010*/ 	.byte	0x02, 0x03, 0x00, 0x00, 0x02, 0x06, 0x01, 0x00, 0x04, 0x0b, 0x08, 0x00, 0x00, 0x00, 0x00, 0x00
        /*0020*/ 	.byte	0x00, 0x00, 0x00, 0x00


//--------------------- .nv.info.gluon_mma        --------------------------
	.section	.nv.info.gluon_mma,"",@"SHT_CUDA_INFO"
	.sectionflags	@""
	.align	4


	//----- nvinfo : EIATTR_CUDA_API_VERSION
	.align		4
        /*0000*/ 	.byte	0x04, 0x37
        /*0002*/ 	.short	(.L_7 - .L_6)
.L_6:
        /*0004*/ 	.word	0x00000082


	//----- nvinfo : EIATTR_KPARAM_INFO
	.align		4
.L_7:
        /*0008*/ 	.byte	0x04, 0x17
        /*000a*/ 	.short	(.L_9 - .L_8)
.L_8:
        /*000c*/ 	.word	0x00000000
        /*0010*/ 	.short	0x0004
        /*0012*/ 	.short	0x0020
        /*0014*/ 	.byte	0x00, 0xf4, 0x21, 0x00


	//----- nvinfo : EIATTR_KPARAM_INFO
	.align		4
.L_9:
        /*0018*/ 	.byte	0x04, 0x17
        /*001a*/ 	.short	(.L_11 - .L_10)
.L_10:
        /*001c*/ 	.word	0x00000000
        /*0020*/ 	.short	0x0003
        /*0022*/ 	.short	0x0018
        /*0024*/ 	.byte	0x00, 0xf4, 0x21, 0x00


	//----- nvinfo : EIATTR_KPARAM_INFO
	.align		4
.L_11:
        /*0028*/ 	.byte	0x04, 0x17
        /*002a*/ 	.short	(.L_13 - .L_12)
.L_12:
        /*002c*/ 	.word	0x00000000
        /*0030*/ 	.short	0x0002
        /*0032*/ 	.short	0x0010
        /*0034*/ 	.byte	0x00, 0xf4, 0x21, 0x00


	//----- nvinfo : EIATTR_KPARAM_INFO
	.align		4
.L_13:
        /*0038*/ 	.byte	0x04, 0x17
        /*003a*/ 	.short	(.L_15 - .L_14)
.L_14:
        /*003c*/ 	.word	0x00000000
        /*0040*/ 	.short	0x0001
        /*0042*/ 	.short	0x0008
        /*0044*/ 	.byte	0x00, 0xf4, 0x21, 0x00


	//----- nvinfo : EIATTR_KPARAM_INFO
	.align		4
.L_15:
        /*0048*/ 	.byte	0x04, 0x17
        /*004a*/ 	.short	(.L_17 - .L_16)
.L_16:
        /*004c*/ 	.word	0x00000000
        /*0050*/ 	.short	0x0000
        /*0052*/ 	.short	0x0000
        /*0054*/ 	.byte	0x00, 0xf4, 0x21, 0x00


	//----- nvinfo : EIATTR_SPARSE_MMA_MASK
	.align		4
.L_17:
        /*0058*/ 	.byte	0x03, 0x50
        /*005a*/ 	.short	0x0000


	//----- nvinfo : EIATTR_MAXREG_COUNT
	.align		4
        /*005c*/ 	.byte	0x03, 0x1b
        /*005e*/ 	.short	0x00ff


	//----- nvinfo : EIATTR_NUM_BARRIERS
	.align		4
        /*0060*/ 	.byte	0x02, 0x4c
        /*0062*/ 	.byte	0x01
	.zero		1


	//----- nvinfo : EIATTR_MERCURY_ISA_VERSION
	.align		4
        /*0064*/ 	.byte	0x03, 0x5f
        /*0066*/ 	.short	0x0101


	//----- nvinfo : EIATTR_EXIT_INSTR_OFFSETS
	.align		4
        /*0068*/ 	.byte	0x04, 0x1c
        /*006a*/ 	.short	(.L_19 - .L_18)


	//   ....[0]....
.L_18:
        /*006c*/ 	.word	0x00002740


	//----- nvinfo : EIATTR_REQNTID
	.align		4
.L_19:
        /*0070*/ 	.byte	0x04, 0x10
        /*0072*/ 	.short	(.L_21 - .L_20)
.L_20:
        /*0074*/ 	.word	0x00000080
        /*0078*/ 	.word	0x00000001
        /*007c*/ 	.word	0x00000001


	//----- nvinfo : EIATTR_CBANK_PARAM_SIZE
	.align		4
.L_21:
        /*0080*/ 	.byte	0x03, 0x19
        /*0082*/ 	.short	0x0028


	//----- nvinfo : EIATTR_PARAM_CBANK
	.align		4
        /*0084*/ 	.byte	0x04, 0x0a
        /*0086*/ 	.short	(.L_23 - .L_22)
	.align		4
.L_22:
        /*0088*/ 	.word	index@(.nv.constant0.gluon_mma)
        /*008c*/ 	.short	0x0210
        /*008e*/ 	.short	0x0028


	//----- nvinfo : EIATTR_SW_WAR
	.align		4
.L_23:
        /*0090*/ 	.byte	0x04, 0x36
        /*0092*/ 	.short	(.L_25 - .L_24)
.L_24:
        /*0094*/ 	.word	0x00000008
.L_25:


//--------------------- .nv.callgraph             --------------------------
	.section	.nv.callgraph,"",@"SHT_CUDA_CALLGRAPH"
	.align	4
	.sectionentsize	8
	.align		4
        /*0000*/ 	.word	0x00000000
	.align		4
        /*0004*/ 	.word	0xffffffff
	.align		4
        /*0008*/ 	.word	0x00000000
	.align		4
        /*000c*/ 	.word	0xfffffffe
	.align		4
        /*0010*/ 	.word	0x00000000
	.align		4
        /*0014*/ 	.word	0xfffffffd
	.align		4
        /*0018*/ 	.word	0x00000000
	.align		4
        /*001c*/ 	.word	0xfffffffc


//--------------------- .text.gluon_mma           --------------------------
	.section	.text.gluon_mma,"ax",@progbits
	.align	128
        .global         gluon_mma
        .type           gluon_mma,@function
        .size           gluon_mma,(.L_x_1 - gluon_mma)
        .other          gluon_mma,@"STO_CUDA_ENTRY STV_DEFAULT"
gluon_mma:
.text.gluon_mma:
[----:B------:R-:W-:Y:S01]  /*0000*/  LDC R1, c[0x0][0x28] ;  /* 0x00000a00ff017b82 */ /* 0x000fe20000000800 */
[----:B------:R-:W0:Y:S07]  /*0010*/  S2R R0, SR_TID.X ;  /* 0x0000000000007919 */ /* 0x000e2e0000002100 */
[----:B------:R-:W1:Y:S01]  /*0020*/  LDC.64 R6, c[0x0][0x210] ;  /* 0x00008400ff067b82 */ /* 0x000e620000000a00 */
[----:B------:R-:W-:Y:S01]  /*0030*/  ULDC.64 UR12, c[0x0][0x208] ;  /* 0x00008200000c7ab9 */ /* 0x000fe20000000a00 */
[----:B0-----:R-:W-:-:S02]  /*0040*/  SHF.R.U32.HI R19, RZ, 0x5, R0 ;  /* 0x00000005ff137819 */ /* 0x001fc40000011600 */
[----:B------:R-:W-:Y:S02]  /*0050*/  LOP3.LUT R60, R0, 0x60, RZ, 0xc0, !PT ;  /* 0x00000060003c7812 */ /* 0x000fe400078ec0ff */
[----:B------:R-:W-:Y:S02]  /*0060*/  SGXT.U32 R19, R19, 0x2 ;  /* 0x000000021313781a */ /* 0x000fe40000000000 */
[CC--:B-1----:R-:W-:Y:S01]  /*0070*/  LEA R2, P0, R60.reuse, R6.reuse, 0x3 ;  /* 0x000000063c027211 */ /* 0x0c2fe200078018ff */
[----:B------:R-:W-:Y:S01]  /*0080*/  IMAD.SHL.U32 R10, R60, 0x4, RZ ;  /* 0x000000043c0a7824 */ /* 0x000fe200078e00ff */
[----:B------:R-:W-:Y:S02]  /*0090*/  LOP3.LUT R49, R19, 0x4, RZ, 0xfc, !PT ;  /* 0x0000000413317812 */ /* 0x000fe400078efcff */
[----:B------:R-:W-:Y:S02]  /*00a0*/  LOP3.LUT R17, R0, 0x1f, RZ, 0xc0, !PT ;  /* 0x0000001f00117812 */ /* 0x000fe400078ec0ff */
[----:B------:R-:W-:Y:S01]  /*00b0*/  LEA.HI.X R3, R10, R7, RZ, 0x1, P0 ;  /* 0x000000070a037211 */ /* 0x000fe200000f0cff */
[C---:B------:R-:W-:Y:S01]  /*00c0*/  IMAD.SHL.U32 R0, R49.reuse, 0x80, RZ ;  /* 0x0000008031007824 */ /* 0x040fe200078e00ff */
[----:B------:R-:W-:-:S02]  /*00d0*/  LEA R4, P0, R49, R6, 0x8 ;  /* 0x0000000631047211 */ /* 0x000fc400078040ff */
[----:B------:R-:W-:Y:S01]  /*00e0*/  LOP3.LUT R23, R19, 0x8, RZ, 0xfc, !PT ;  /* 0x0000000813177812 */ /* 0x000fe200078efcff */
[----:B------:R-:W-:Y:S01]  /*00f0*/  IMAD.WIDE.U32 R2, R17, 0x2, R2 ;  /* 0x0000000211027825 */ /* 0x000fe200078e0002 */
[-C--:B------:R-:W-:Y:S02]  /*0100*/  LEA.HI.X R5, R0, R7.reuse, RZ, 0x1, P0 ;  /* 0x0000000700057211 */ /* 0x080fe400000f0cff */
[CC--:B------:R-:W-:Y:S01]  /*0110*/  LEA R8, P0, R23.reuse, R6.reuse, 0x8 ;  /* 0x0000000617087211 */ /* 0x0c0fe200078040ff */
[----:B------:R-:W-:Y:S01]  /*0120*/  IMAD.SHL.U32 R0, R23, 0x80, RZ ;  /* 0x0000008017007824 */ /* 0x000fe200078e00ff */
[----:B------:R-:W-:Y:S01]  /*0130*/  LOP3.LUT R37, R19, 0xc, RZ, 0xfc, !PT ;  /* 0x0000000c13257812 */ /* 0x000fe200078efcff */
[----:B------:R-:W2:Y:S01]  /*0140*/  LDG.E.U16 R63, desc[UR12][R2.64+0x40] ;  /* 0x0000400c023f7981 */ /* 0x000ea2000c1e1500 */
[----:B------:R-:W-:Y:S02]  /*0150*/  IMAD.WIDE.U32 R4, R17, 0x2, R4 ;  /* 0x0000000211047825 */ /* 0x000fe400078e0004 */
[----:B------:R-:W-:Y:S01]  /*0160*/  LEA.HI.X R9, R0, R7, RZ, 0x1, P0 ;  /* 0x0000000700097211 */ /* 0x000fe200000f0cff */
[----:B------:R-:W3:Y:S01]  /*0170*/  LDG.E.U16 R38, desc[UR12][R2.64+0x80] ;  /* 0x0000800c02267981 */ /* 0x000ee2000c1e1500 */
[C---:B------:R-:W-:Y:S01]  /*0180*/  IMAD.SHL.U32 R0, R37.reuse, 0x80, RZ ;  /* 0x0000008025007824 */ /* 0x040fe200078e00ff */
[----:B------:R-:W-:-:S02]  /*0190*/  LEA R34, P0, R37, R6, 0x8 ;  /* 0x0000000625227211 */ /* 0x000fc400078040ff */
[----:B------:R-:W-:Y:S01]  /*01a0*/  LOP3.LUT R21, R19, 0x10, RZ, 0xfc, !PT ;  /* 0x0000001013157812 */ /* 0x000fe200078efcff */
[----:B------:R-:W4:Y:S01]  /*01b0*/  LDG.E.U16 R67, desc[UR12][R2.64] ;  /* 0x0000000c02437981 */ /* 0x000f22000c1e1500 */
[----:B------:R-:W-:Y:S01]  /*01c0*/  LEA.HI.X R35, R0, R7, RZ, 0x1, P0 ;  /* 0x0000000700237211 */ /* 0x000fe200000f0cff */
[----:B------:R-:W-:Y:S02]  /*01d0*/  IMAD.WIDE.U32 R8, R17, 0x2, R8 ;  /* 0x0000000211087825 */ /* 0x000fe400078e0008 */
[----:B------:R0:W5:Y:S02]  /*01e0*/  LDG.E.U16 R32, desc[UR12][R2.64+0xc0] ;  /* 0x0000c00c02207981 */ /* 0x000164000c1e1500 */
[----:B------:R-:W-:Y:S02]  /*01f0*/  IMAD.SHL.U32 R0, R21, 0x80, RZ ;  /* 0x0000008015007824 */ /* 0x000fe400078e00ff */
[----:B------:R-:W4:Y:S01]  /*0200*/  LDG.E.U16 R16, desc[UR12][R4.64+0x80] ;  /* 0x0000800c04107981 */ /* 0x000f22000c1e1500 */
[----:B------:R-:W-:Y:S01]  /*0210*/  IMAD.WIDE.U32 R34, R17, 0x2, R34 ;  /* 0x0000000211227825 */ /* 0x000fe200078e0022 */
[----:B------:R-:W-:-:S02]  /*0220*/  LOP3.LUT R39, R19, 0x14, RZ, 0xfc, !PT ;  /* 0x0000001413277812 */ /* 0x000fc400078efcff */
[----:B------:R-:W5:Y:S01]  /*0230*/  LDG.E.U16 R61, desc[UR12][R8.64+0xc0] ;  /* 0x0000c00c083d7981 */ /* 0x000f62000c1e1500 */
[----:B0-----:R-:W-:-:S03]  /*0240*/  LEA R2, P0, R21, R6, 0x8 ;  /* 0x0000000615027211 */ /* 0x001fc600078040ff */
[----:B------:R-:W5:Y:S01]  /*0250*/  LDG.E.U16 R30, desc[UR12][R4.64] ;  /* 0x0000000c041e7981 */ /* 0x000f62000c1e1500 */
[----:B------:R-:W-:Y:S01]  /*0260*/  LEA.HI.X R3, R0, R7, RZ, 0x1, P0 ;  /* 0x0000000700037211 */ /* 0x000fe200000f0cff */
[----:B------:R-:W-:Y:S02]  /*0270*/  IMAD.SHL.U32 R0, R39, 0x80, RZ ;  /* 0x0000008027007824 */ /* 0x000fe400078e00ff */
[----:B------:R-:W5:Y:S01]  /*0280*/  LDG.E.U16 R28, desc[UR12][R4.64+0x40] ;  /* 0x0000400c041c7981 */ /* 0x000f62000c1e1500 */
[----:B------:R-:W-:-:S03]  /*0290*/  IMAD.WIDE.U32 R2, R17, 0x2, R2 ;  /* 0x0000000211027825 */ /* 0x000fc600078e0002 */
[----:B------:R0:W5:Y:S04]  /*02a0*/  LDG.E.U16 R26, desc[UR12][R4.64+0xc0] ;  /* 0x0000c00c041a7981 */ /* 0x000168000c1e1500 */
[----:B------:R-:W5:Y:S04]  /*02b0*/  LDG.E.U16 R24, desc[UR12][R34.64+0x40] ;  /* 0x0000400c22187981 */ /* 0x000f68000c1e1500 */
[----:B------:R-:W5:Y:S01]  /*02c0*/  LDG.E.U16 R59, desc[UR12][R34.64+0x80] ;  /* 0x0000800c223b7981 */ /* 0x000f62000c1e1500 */
[----:B0-----:R-:W-:-:S03]  /*02d0*/  LEA R4, P0, R39, R6, 0x8 ;  /* 0x0000000627047211 */ /* 0x001fc600078040ff */
[----:B------:R-:W5:Y:S01]  /*02e0*/  LDG.E.U16 R12, desc[UR12][R34.64+0xc0] ;  /* 0x0000c00c220c7981 */ /* 0x000f62000c1e1500 */
[----:B------:R-:W-:Y:S02]  /*02f0*/  LOP3.LUT R29, R19, 0x18, RZ, 0xfc, !PT ;  /* 0x00000018131d7812 */ /* 0x000fe400078efcff */
[----:B------:R-:W-:Y:S01]  /*0300*/  LEA.HI.X R5, R0, R7, RZ, 0x1, P0 ;  /* 0x0000000700057211 */ /* 0x000fe200000f0cff */
[----:B------:R-:W5:Y:S02]  /*0310*/  LDG.E.U16 R57, desc[UR12][R2.64+0xc0] ;  /* 0x0000c00c02397981 */ /* 0x000f64000c1e1500 */
[----:B------:R-:W-:Y:S02]  /*0320*/  IMAD.SHL.U32 R0, R29, 0x80, RZ ;  /* 0x000000801d007824 */ /* 0x000fe400078e00ff */
[----:B------:R0:W5:Y:S01]  /*0330*/  LDG.E.U16 R65, desc[UR12][R34.64] ;  /* 0x0000000c22417981 */ /* 0x000162000c1e1500 */
[----:B------:R-:W-:-:S03]  /*0340*/  IMAD.WIDE.U32 R4, R17, 0x2, R4 ;  /* 0x0000000211047825 */ /* 0x000fc600078e0004 */
[----:B------:R-:W5:Y:S04]  /*0350*/  LDG.E.U16 R25, desc[UR12][R2.64+0x80] ;  /* 0x0000800c02197981 */ /* 0x000f68000c1e1500 */
[----:B------:R-:W5:Y:S01]  /*0360*/  LDG.E.U16 R13, desc[UR12][R4.64+0xc0] ;  /* 0x0000c00c040d7981 */ /* 0x000f62000c1e1500 */
[----:B0-----:R-:W-:-:S03]  /*0370*/  LEA R34, P0, R29, R6, 0x8 ;  /* 0x000000061d227211 */ /* 0x001fc600078040ff */
[----:B------:R-:W5:Y:S01]  /*0380*/  LDG.E.U16 R20, desc[UR12][R8.64] ;  /* 0x0000000c08147981 */ /* 0x000f62000c1e1500 */
[----:B------:R-:W-:-:S03]  /*0390*/  LEA.HI.X R35, R0, R7, RZ, 0x1, P0 ;  /* 0x0000000700237211 */ /* 0x000fc600000f0cff */
[----:B------:R-:W5:Y:S01]  /*03a0*/  LDG.E.U16 R18, desc[UR12][R8.64+0x40] ;  /* 0x0000400c08127981 */ /* 0x000f62000c1e1500 */
[----:B------:R-:W-:-:S03]  /*03b0*/  IMAD.WIDE.U32 R34, R17, 0x2, R34 ;  /* 0x0000000211227825 */ /* 0x000fc600078e0022 */
[----:B------:R0:W5:Y:S04]  /*03c0*/  LDG.E.U16 R14, desc[UR12][R8.64+0x80] ;  /* 0x0000800c080e7981 */ /* 0x000168000c1e1500 */
[----:B------:R-:W5:Y:S04]  /*03d0*/  LDG.E.U16 R0, desc[UR12][R34.64+0x80] ;  /* 0x0000800c22007981 */ /* 0x000f68000c1e1500 */
[----:B------:R-:W5:Y:S04]  /*03e0*/  LDG.E.U16 R51, desc[UR12][R2.64] ;  /* 0x0000000c02337981 */ /* 0x000f68000c1e1500 */
[----:B------:R1:W5:Y:S04]  /*03f0*/  LDG.E.U16 R55, desc[UR12][R2.64+0x40] ;  /* 0x0000400c02377981 */ /* 0x000368000c1e1500 */
[----:B------:R-:W5:Y:S01]  /*0400*/  LDG.E.U16 R69, desc[UR12][R4.64] ;  /* 0x0000000c04457981 */ /* 0x000f62000c1e1500 */
[----:B------:R-:W-:-:S03]  /*0410*/  LOP3.LUT R33, R19, 0x1c, RZ, 0xfc, !PT ;  /* 0x0000001c13217812 */ /* 0x000fc600078efcff */
[----:B------:R-:W5:Y:S01]  /*0420*/  LDG.E.U16 R15, desc[UR12][R4.64+0x40] ;  /* 0x0000400c040f7981 */ /* 0x000f62000c1e1500 */
[C---:B0-----:R-:W-:Y:S01]  /*0430*/  LEA R8, P0, R33.reuse, R6, 0x8 ;  /* 0x0000000621087211 */ /* 0x041fe200078040ff */
[----:B-1----:R-:W-:Y:S02]  /*0440*/  IMAD.SHL.U32 R2, R33, 0x80, RZ ;  /* 0x0000008021027824 */ /* 0x002fe400078e00ff */
[----:B------:R0:W5:Y:S03]  /*0450*/  LDG.E.U16 R47, desc[UR12][R4.64+0x80] ;  /* 0x0000800c042f7981 */ /* 0x000166000c1e1500 */
[----:B------:R-:W-:Y:S01]  /*0460*/  LEA.HI.X R9, R2, R7, RZ, 0x1, P0 ;  /* 0x0000000702097211 */ /* 0x000fe200000f0cff */
[----:B------:R-:W5:Y:S02]  /*0470*/  LDG.E.U16 R22, desc[UR12][R34.64] ;  /* 0x0000000c22167981 */ /* 0x000f64000c1e1500 */
[----:B------:R-:W-:-:S02]  /*0480*/  IMAD.WIDE.U32 R8, R17, 0x2, R8 ;  /* 0x0000000211087825 */ /* 0x000fc400078e0008 */
[----:B------:R-:W5:Y:S04]  /*0490*/  LDG.E.U16 R36, desc[UR12][R34.64+0x40] ;  /* 0x0000400c22247981 */ /* 0x000f68000c1e1500 */
[----:B------:R-:W5:Y:S01]  /*04a0*/  LDG.E.U16 R41, desc[UR12][R8.64+0x40] ;  /* 0x0000400c08297981 */ /* 0x000f62000c1e1500 */
[----:B------:R-:W-:-:S03]  /*04b0*/  LOP3.LUT R53, R19, 0x20, RZ, 0xfc, !PT ;  /* 0x0000002013357812 */ /* 0x000fc600078efcff */
[----:B------:R-:W5:Y:S04]  /*04c0*/  LDG.E.U16 R43, desc[UR12][R8.64] ;  /* 0x0000000c082b7981 */ /* 0x000f68000c1e1500 */
[----:B------:R-:W5:Y:S01]  /*04d0*/  LDG.E.U16 R11, desc[UR12][R8.64+0x80] ;  /* 0x0000800c080b7981 */ /* 0x000f62000c1e1500 */
[----:B------:R-:W-:Y:S01]  /*04e0*/  IMAD.SHL.U32 R2, R53, 0x80, RZ ;  /* 0x0000008035027824 */ /* 0x000fe200078e00ff */
[----:B------:R-:W-:Y:S01]  /*04f0*/  LOP3.LUT R45, R19, 0x24, RZ, 0xfc, !PT ;  /* 0x00000024132d7812 */ /* 0x000fe200078efcff */
[----:B------:R-:W1:Y:S01]  /*0500*/  S2UR UR8, SR_CgaCtaId ;  /* 0x00000000000879c3 */ /* 0x000e620000008800 */
[----:B0-----:R-:W-:Y:S01]  /*0510*/  LEA R4, P0, R53, R6, 0x8 ;  /* 0x0000000635047211 */ /* 0x001fe200078040ff */
[----:B------:R-:W5:Y:S01]  /*0520*/  LDG.E.U16 R3, desc[UR12][R34.64+0xc0] ;  /* 0x0000c00c22037981 */ /* 0x000f62000c1e1500 */
[----:B------:R-:W-:-:S02]  /*0530*/  IMAD R27, R17, 0x2, R10 ;  /* 0x00000002111b7824 */ /* 0x000fc400078e020a */
[----:B------:R-:W-:Y:S01]  /*0540*/  LEA.HI.X R5, R2, R7, RZ, 0x1, P0 ;  /* 0x0000000702057211 */ /* 0x000fe200000f0cff */
[----:B------:R0:W5:Y:S01]  /*0550*/  LDG.E.U16 R48, desc[UR12][R8.64+0xc0] ;  /* 0x0000c00c08307981 */ /* 0x000162000c1e1500 */
[C---:B------:R-:W-:Y:S01]  /*0560*/  IMAD.SHL.U32 R10, R45.reuse, 0x80, RZ ;  /* 0x000000802d0a7824 */ /* 0x040fe200078e00ff */
[----:B0-----:R-:W-:-:S04]  /*0570*/  LEA R8, P0, R45, R6, 0x8 ;  /* 0x000000062d087211 */ /* 0x001fc800078040ff */
[----:B------:R-:W-:-:S03]  /*0580*/  LEA.HI.X R9, R10, R7, RZ, 0x1, P0 ;  /* 0x000000070a097211 */ /* 0x000fc600000f0cff */
[----:B------:R-:W-:Y:S01]  /*0590*/  IMAD.WIDE.U32 R8, R17, 0x2, R8 ;  /* 0x0000000211087825 */ /* 0x000fe200078e0008 */
[----:B------:R-:W-:-:S04]  /*05a0*/  UMOV UR4, 0x400 ;  /* 0x0000040000047882 */ /* 0x000fc80000000000 */
[----:B------:R-:W5:Y:S01]  /*05b0*/  LDG.E.U16 R10, desc[UR12][R8.64] ;  /* 0x0000000c080a7981 */ /* 0x000f62000c1e1500 */
[----:B------:R-:W-:Y:S01]  /*05c0*/  IMAD.WIDE.U32 R4, R17, 0x2, R4 ;  /* 0x0000000211047825 */ /* 0x000fe200078e0004 */
[----:B------:R-:W-:Y:S01]  /*05d0*/  SHF.R.U32.HI R2, RZ, 0x1, R60 ;  /* 0x00000001ff027819 */ /* 0x000fe2000001163c */
[----:B-1----:R-:W-:Y:S01]  /*05e0*/  ULEA UR8, UR8, UR4, 0x18 ;  /* 0x0000000408087291 */ /* 0x002fe2000f8ec03f */
[----:B------:R-:W5:Y:S02]  /*05f0*/  LDG.E.U16 R44, desc[UR12][R8.64+0x80] ;  /* 0x0000800c082c7981 */ /* 0x000f64000c1e1500 */
[----:B------:R-:W-:Y:S02]  /*0600*/  LOP3.LUT R2, R27, R2, RZ, 0x3c, !PT ;  /* 0x000000021b027212 */ /* 0x000fe400078e3cff */
[----:B------:R-:W5:Y:S04]  /*0610*/  LDG.E.U16 R35, desc[UR12][R4.64+0x80] ;  /* 0x0000800c04237981 */ /* 0x000f68000c1e1500 */
[----:B------:R-:W5:Y:S04]  /*0620*/  LDG.E.U16 R46, desc[UR12][R4.64] ;  /* 0x0000000c042e7981 */ /* 0x000f68000c1e1500 */
[----:B------:R-:W5:Y:S04]  /*0630*/  LDG.E.U16 R27, desc[UR12][R4.64+0x40] ;  /* 0x0000400c041b7981 */ /* 0x000f68000c1e1500 */
[----:B------:R0:W5:Y:S04]  /*0640*/  LDG.E.U16 R31, desc[UR12][R4.64+0xc0] ;  /* 0x0000c00c041f7981 */ /* 0x000168000c1e1500 */
[----:B------:R-:W5:Y:S04]  /*0650*/  LDG.E.U16 R34, desc[UR12][R8.64+0xc0] ;  /* 0x0000c00c08227981 */ /* 0x000f68000c1e1500 */
[----:B--2---:R1:W-:Y:S04]  /*0660*/  STS.U16 [R2+UR8+0x40], R63 ;  /* 0x0000403f02007988 */ /* 0x0043e80008000408 */
[----:B---3--:R2:W-:Y:S01]  /*0670*/  STS.U16 [R2+UR8+0x2000], R38 ;  /* 0x0020002602007988 */ /* 0x0085e20008000408 */
[----:B-1----:R-:W-:-:S04]  /*0680*/  LOP3.LUT R63, R19, 0x28, RZ, 0xfc, !PT ;  /* 0x00000028133f7812 */ /* 0x002fc800078efcff */
[C---:B0-----:R-:W-:Y:S01]  /*0690*/  LEA R4, P0, R63.reuse, R6, 0x8 ;  /* 0x000000063f047211 */ /* 0x041fe200078040ff */
[----:B--2---:R-:W-:Y:S01]  /*06a0*/  IMAD.SHL.U32 R38, R63, 0x80, RZ ;  /* 0x000000803f267824 */ /* 0x004fe200078e00ff */
[----:B----4-:R0:W-:Y:S04]  /*06b0*/  STS.U16 [R2+UR8+0x2240], R16 ;  /* 0x0022401002007988 */ /* 0x0101e80008000408 */
[----:B------:R-:W-:Y:S01]  /*06c0*/  LEA.HI.X R5, R38, R7, RZ, 0x1, P0 ;  /* 0x0000000726057211 */ /* 0x000fe200000f0cff */
[----:B------:R1:W-:Y:S01]  /*06d0*/  STS.U16 [R2+UR8], R67 ;  /* 0x0000004302007988 */ /* 0x0003e20008000408 */
[----:B0-----:R-:W-:-:S03]  /*06e0*/  LOP3.LUT R16, R19, 0x2c, RZ, 0xfc, !PT ;  /* 0x0000002c13107812 */ /* 0x001fc600078efcff */
[----:B-----5:R0:W-:Y:S01]  /*06f0*/  STS.U16 [R2+UR8+0x2440], R61 ;  /* 0x0024403d02007988 */ /* 0x0201e20008000408 */
[----:B------:R-:W-:-:S03]  /*0700*/  IMAD.WIDE.U32 R4, R17, 0x2, R4 ;  /* 0x0000000211047825 */ /* 0x000fc600078e0004 */
[----:B-1----:R1:W2:Y:S01]  /*0710*/  LDG.E.U16 R67, desc[UR12][R8.64+0x40] ;  /* 0x0000400c08437981 */ /* 0x0022a2000c1e1500 */
[C---:B------:R-:W-:Y:S01]  /*0720*/  IMAD.SHL.U32 R38, R16.reuse, 0x80, RZ ;  /* 0x0000008010267824 */ /* 0x040fe200078e00ff */
[----:B0-----:R-:W-:Y:S02]  /*0730*/  LOP3.LUT R61, R19, 0x30, RZ, 0xfc, !PT ;  /* 0x00000030133d7812 */ /* 0x001fe400078efcff */
[----:B------:R0:W-:Y:S01]  /*0740*/  STS.U16 [R2+UR8+0x2040], R32 ;  /* 0x0020402002007988 */ /* 0x0001e20008000408 */
[----:B-1----:R-:W-:-:S03]  /*0750*/  LEA R8, P0, R16, R6, 0x8 ;  /* 0x0000000610087211 */ /* 0x002fc600078040ff */
[----:B------:R-:W-:Y:S01]  /*0760*/  STS.U16 [R2+UR8+0x240], R30 ;  /* 0x0002401e02007988 */ /* 0x000fe20008000408 */
[----:B------:R-:W-:-:S03]  /*0770*/  LEA.HI.X R9, R38, R7, RZ, 0x1, P0 ;  /* 0x0000000726097211 */ /* 0x000fc600000f0cff */
[----:B------:R-:W-:Y:S04]  /*0780*/  STS.U16 [R2+UR8+0x200], R28 ;  /* 0x0002001c02007988 */ /* 0x000fe80008000408 */
[----:B------:R-:W-:Y:S04]  /*0790*/  STS.U16 [R2+UR8+0x2200], R26 ;  /* 0x0022001a02007988 */ /* 0x000fe80008000408 */
[----:B------:R1:W-:Y:S04]  /*07a0*/  STS.U16 [R2+UR8+0x600], R24 ;  /* 0x0006001802007988 */ /* 0x0003e80008000408 */
[----:B------:R3:W-:Y:S04]  /*07b0*/  STS.U16 [R2+UR8+0x2640], R59 ;  /* 0x0026403b02007988 */ /* 0x0007e80008000408 */
[----:B0-----:R-:W4:Y:S01]  /*07c0*/  LDG.E.U16 R32, desc[UR12][R4.64] ;  /* 0x0000000c04207981 */ /* 0x001f22000c1e1500 */
[----:B-1----:R-:W-:-:S03]  /*07d0*/  IMAD.SHL.U32 R24, R61, 0x80, RZ ;  /* 0x000000803d187824 */ /* 0x002fc600078e00ff */
[----:B------:R-:W5:Y:S01]  /*07e0*/  LDG.E.U16 R30, desc[UR12][R4.64+0x40] ;  /* 0x0000400c041e7981 */ /* 0x000f62000c1e1500 */
[----:B---3--:R-:W-:-:S03]  /*07f0*/  LOP3.LUT R59, R19, 0x34, RZ, 0xfc, !PT ;  /* 0x00000034133b7812 */ /* 0x008fc600078efcff */
[----:B------:R-:W3:Y:S04]  /*0800*/  LDG.E.U16 R28, desc[UR12][R4.64+0x80] ;  /* 0x0000800c041c7981 */ /* 0x000ee8000c1e1500 */
[----:B------:R0:W4:Y:S04]  /*0810*/  LDG.E.U16 R26, desc[UR12][R4.64+0xc0] ;  /* 0x0000c00c041a7981 */ /* 0x000128000c1e1500 */
[----:B------:R1:W-:Y:S01]  /*0820*/  STS.U16 [R2+UR8+0x2600], R12 ;  /* 0x0026000c02007988 */ /* 0x0003e20008000408 */
[----:B0-----:R-:W-:-:S03]  /*0830*/  LEA R4, P0, R61, R6, 0x8 ;  /* 0x000000063d047211 */ /* 0x001fc600078040ff */
[----:B------:R0:W-:Y:S01]  /*0840*/  STS.U16 [R2+UR8+0x2840], R57 ;  /* 0x0028403902007988 */ /* 0x0001e20008000408 */
[----:B------:R-:W-:Y:S01]  /*0850*/  LEA.HI.X R5, R24, R7, RZ, 0x1, P0 ;  /* 0x0000000718057211 */ /* 0x000fe200000f0cff */
[C---:B-1----:R-:W-:Y:S01]  /*0860*/  IMAD.SHL.U32 R12, R59.reuse, 0x80, RZ ;  /* 0x000000803b0c7824 */ /* 0x042fe200078e00ff */
[----:B------:R-:W-:Y:S01]  /*0870*/  LEA R24, P0, R59, R6, 0x8 ;  /* 0x000000063b187211 */ /* 0x000fe200078040ff */
[----:B------:R1:W-:Y:S01]  /*0880*/  STS.U16 [R2+UR8+0x2800], R25 ;  /* 0x0028001902007988 */ /* 0x0003e20008000408 */
[----:B0-----:R-:W-:-:S03]  /*0890*/  LOP3.LUT R57, R19, 0x38, RZ, 0xfc, !PT ;  /* 0x0000003813397812 */ /* 0x001fc600078efcff */
[----:B------:R0:W-:Y:S02]  /*08a0*/  STS.U16 [R2+UR8+0x2a00], R13 ;  /* 0x002a000d02007988 */ /* 0x0001e40008000408 */
[C---:B------:R-:W-:Y:S01]  /*08b0*/  IMAD.SHL.U32 R40, R57.reuse, 0x80, RZ ;  /* 0x0000008039287824 */ /* 0x040fe200078e00ff */
[----:B-1----:R-:W-:Y:S02]  /*08c0*/  LEA.HI.X R25, R12, R7, RZ, 0x1, P0 ;  /* 0x000000070c197211 */ /* 0x002fe400000f0cff */
[----:B------:R-:W-:Y:S01]  /*08d0*/  LEA R12, P0, R57, R6, 0x8 ;  /* 0x00000006390c7211 */ /* 0x000fe200078040ff */
[----:B------:R-:W-:-:S03]  /*08e0*/  IMAD.WIDE.U32 R8, R17, 0x2, R8 ;  /* 0x0000000211087825 */ /* 0x000fc600078e0008 */
[----:B0-----:R-:W-:Y:S01]  /*08f0*/  LEA.HI.X R13, R40, R7, RZ, 0x1, P0 ;  /* 0x00000007280d7211 */ /* 0x001fe200000f0cff */
[----:B------:R0:W-:Y:S04]  /*0900*/  STS.U16 [R2+UR8+0x400], R20 ;  /* 0x0004001402007988 */ /* 0x0001e80008000408 */
[----:B------:R1:W-:Y:S01]  /*0910*/  STS.U16 [R2+UR8+0x440], R18 ;  /* 0x0004401202007988 */ /* 0x0003e20008000408 */
[----:B------:R-:W-:-:S03]  /*0920*/  IMAD.WIDE.U32 R12, R17, 0x2, R12 ;  /* 0x00000002110c7825 */ /* 0x000fc600078e000c */
[----:B0-----:R-:W4:Y:S04]  /*0930*/  LDG.E.U16 R20, desc[UR12][R8.64] ;  /* 0x0000000c08147981 */ /* 0x001f28000c1e1500 */
[----:B-1----:R-:W4:Y:S04]  /*0940*/  LDG.E.U16 R18, desc[UR12][R8.64+0x40] ;  /* 0x0000400c08127981 */ /* 0x002f28000c1e1500 */
[----:B------:R0:W-:Y:S01]  /*0950*/  STS.U16 [R2+UR8+0x2c00], R0 ;  /* 0x002c000002007988 */ /* 0x0001e20008000408 */
[----:B------:R-:W-:-:S04]  /*0960*/  IMAD.WIDE.U32 R4, R17, 0x2, R4 ;  /* 0x0000000211047825 */ /* 0x000fc800078e0004 */
[----:B------:R-:W-:Y:S01]  /*0970*/  IMAD.WIDE.U32 R24, R17, 0x2, R24 ;  /* 0x0000000211187825 */ /* 0x000fe200078e0018 */
[----:B------:R1:W-:Y:S04]  /*0980*/  STS.U16 [R2+UR8+0x2400], R14 ;  /* 0x0024000e02007988 */ /* 0x0003e80008000408 */
[----:B0-----:R-:W4:Y:S04]  /*0990*/  LDG.E.U16 R0, desc[UR12][R12.64] ;  /* 0x0000000c0c007981 */ /* 0x001f28000c1e1500 */
[----:B------:R0:W-:Y:S04]  /*09a0*/  STS.U16 [R2+UR8+0x640], R65 ;  /* 0x0006404102007988 */ /* 0x0001e80008000408 */
[----:B-1----:R-:W4:Y:S04]  /*09b0*/  LDG.E.U16 R14, desc[UR12][R8.64+0x80] ;  /* 0x0000800c080e7981 */ /* 0x002f28000c1e1500 */
[----:B------:R1:W-:Y:S04]  /*09c0*/  STS.U16 [R2+UR8+0x800], R51 ;  /* 0x0008003302007988 */ /* 0x0003e80008000408 */
[----:B0-----:R-:W4:Y:S04]  /*09d0*/  LDG.E.U16 R65, desc[UR12][R8.64+0xc0] ;  /* 0x0000c00c08417981 */ /* 0x001f28000c1e1500 */
[----:B------:R0:W-:Y:S04]  /*09e0*/  STS.U16 [R2+UR8+0x840], R55 ;  /* 0x0008403702007988 */ /* 0x0001e80008000408 */
[----:B------:R0:W-:Y:S04]  /*09f0*/  STS.U16 [R2+UR8+0xa40], R69 ;  /* 0x000a404502007988 */ /* 0x0001e80008000408 */
[----:B------:R-:W4:Y:S04]  /*0a00*/  LDG.E.U16 R8, desc[UR12][R4.64] ;  /* 0x0000000c04087981 */ /* 0x000f28000c1e1500 */
[----:B------:R-:W4:Y:S04]  /*0a10*/  LDG.E.U16 R38, desc[UR12][R4.64+0x40] ;  /* 0x0000400c04267981 */ /* 0x000f28000c1e1500 */
[----:B-1----:R-:W4:Y:S04]  /*0a20*/  LDG.E.U16 R51, desc[UR12][R4.64+0x80] ;  /* 0x0000800c04337981 */ /* 0x002f28000c1e1500 */
[----:B0-----:R-:W4:Y:S04]  /*0a30*/  LDG.E.U16 R55, desc[UR12][R4.64+0xc0] ;  /* 0x0000c00c04377981 */ /* 0x001f28000c1e1500 */
[----:B------:R-:W4:Y:S04]  /*0a40*/  LDG.E.U16 R69, desc[UR12][R24.64+0xc0] ;  /* 0x0000c00c18457981 */ /* 0x000f28000c1e1500 */
[----:B------:R-:W4:Y:S04]  /*0a50*/  LDG.E.U16 R4, desc[UR12][R24.64] ;  /* 0x0000000c18047981 */ /* 0x000f28000c1e1500 */
[----:B------:R0:W-:Y:S01]  /*0a60*/  STS.U16 [R2+UR8+0xe00], R41 ;  /* 0x000e002902007988 */ /* 0x0001e20008000408 */
[----:B------:R-:W-:Y:S01]  /*0a70*/  LOP3.LUT R19, R19, 0x3c, RZ, 0xfc, !PT ;  /* 0x0000003c13137812 */ /* 0x000fe200078efcff */
[----:B0-----:R-:W0:Y:S02]  /*0a80*/  LDC.64 R40, c[0x0][0x218] ;  /* 0x00008600ff287b82 */ /* 0x001e240000000a00 */
[----:B------:R1:W-:Y:S04]  /*0a90*/  STS.U16 [R2+UR8+0xa00], R15 ;  /* 0x000a000f02007988 */ /* 0x0003e80008000408 */
[----:B------:R1:W-:Y:S04]  /*0aa0*/  STS.U16 [R2+UR8+0x2a40], R47 ;  /* 0x002a402f02007988 */ /* 0x0003e80008000408 */
[----:B------:R1:W-:Y:S04]  /*0ab0*/  STS.U16 [R2+UR8+0xc00], R22 ;  /* 0x000c001602007988 */ /* 0x0003e80008000408 */
[----:B-1----:R-:W4:Y:S04]  /*0ac0*/  LDG.E.U16 R15, desc[UR12][R24.64+0x40] ;  /* 0x0000400c180f7981 */ /* 0x002f28000c1e1500 */
[----:B------:R1:W4:Y:S04]  /*0ad0*/  LDG.E.U16 R47, desc[UR12][R24.64+0x80] ;  /* 0x0000800c182f7981 */ /* 0x000328000c1e1500 */
[----:B------:R-:W4:Y:S01]  /*0ae0*/  LDG.E.U16 R22, desc[UR12][R12.64+0x40] ;  /* 0x0000400c0c167981 */ /* 0x000f22000c1e1500 */
[C---:B-1----:R-:W-:Y:S01]  /*0af0*/  LEA R24, P0, R19.reuse, R6, 0x8 ;  /* 0x0000000613187211 */ /* 0x042fe200078040ff */
[----:B------:R-:W-:-:S02]  /*0b00*/  IMAD.SHL.U32 R6, R19, 0x80, RZ ;  /* 0x0000008013067824 */ /* 0x000fc400078e00ff */
[----:B------:R1:W-:Y:S03]  /*0b10*/  STS.U16 [R2+UR8+0xc40], R36 ;  /* 0x000c402402007988 */ /* 0x0003e60008000408 */
[----:B------:R-:W-:Y:S01]  /*0b20*/  LEA.HI.X R25, R6, R7, RZ, 0x1, P0 ;  /* 0x0000000706197211 */ /* 0x000fe200000f0cff */
[----:B-1----:R-:W4:Y:S02]  /*0b30*/  LDG.E.U16 R36, desc[UR12][R12.64+0x80] ;  /* 0x0000800c0c247981 */ /* 0x002f24000c1e1500 */
[----:B------:R-:W-:Y:S01]  /*0b40*/  IMAD.WIDE.U32 R24, R17, 0x2, R24 ;  /* 0x0000000211187825 */ /* 0x000fe200078e0018 */
[----:B0-----:R-:W-:-:S03]  /*0b50*/  LEA R42, P0, R60, R40, 0x2 ;  /* 0x000000283c2a7211 */ /* 0x001fc600078010ff */
[----:B------:R-:W-:Y:S01]  /*0b60*/  IMAD.SHL.U32 R6, R60, 0x2, RZ ;  /* 0x000000023c067824 */ /* 0x000fe200078e00ff */
[----:B------:R0:W-:Y:S04]  /*0b70*/  STS.U16 [R2+UR8+0xe40], R43 ;  /* 0x000e402b02007988 */ /* 0x0001e80008000408 */
[----:B------:R-:W4:Y:S04]  /*0b80*/  LDG.E.U16 R5, desc[UR12][R24.64] ;  /* 0x0000000c18057981 */ /* 0x000f28000c1e1500 */
[----:B------:R-:W4:Y:S01]  /*0b90*/  LDG.E.U16 R7, desc[UR12][R24.64+0x40] ;  /* 0x0000400c18077981 */ /* 0x000f22000c1e1500 */
[----:B0-----:R-:W-:-:S03]  /*0ba0*/  LEA.HI.X R43, R6, R41, RZ, 0x1, P0 ;  /* 0x00000029062b7211 */ /* 0x001fc600000f0cff */
[----:B------:R0:W-:Y:S04]  /*0bb0*/  STS.U16 [R2+UR8+0x2e40], R11 ;  /* 0x002e400b02007988 */ /* 0x0001e80008000408 */
[----:B------:R-:W4:Y:S01]  /*0bc0*/  LDG.E.U16 R9, desc[UR12][R24.64+0xc0] ;  /* 0x0000c00c18097981 */ /* 0x000f22000c1e1500 */
[----:B------:R-:W-:-:S03]  /*0bd0*/  IMAD.WIDE.U32 R42, R17, 0x2, R42 ;  /* 0x00000002112a7825 */ /* 0x000fc600078e002a */
[----:B0-----:R-:W4:Y:S04]  /*0be0*/  LDG.E.U16 R11, desc[UR12][R24.64+0x80] ;  /* 0x0000800c180b7981 */ /* 0x001f28000c1e1500 */
[----:B------:R0:W-:Y:S04]  /*0bf0*/  STS.U16 [R2+UR8+0x2c40], R3 ;  /* 0x002c400302007988 */ /* 0x0001e80008000408 */
[----:B------:R1:W-:Y:S04]  /*0c00*/  STS.U16 [R2+UR8+0x1240], R10 ;  /* 0x0012400a02007988 */ /* 0x0003e80008000408 */
[----:B------:R1:W-:Y:S04]  /*0c10*/  STS.U16 [R2+UR8+0x3000], R35 ;  /* 0x0030002302007988 */ /* 0x0003e80008000408 */
[----:B0-----:R-:W4:Y:S04]  /*0c20*/  LDG.E.U16 R3, desc[UR12][R12.64+0xc0] ;  /* 0x0000c00c0c037981 */ /* 0x001f28000c1e1500 */
[----:B-1----:R-:W4:Y:S04]  /*0c30*/  LDG.E.U16 R10, desc[UR12][R42.64+0x2240] ;  /* 0x0022400c2a0a7981 */ /* 0x002f28000c1e1500 */
[----:B------:R-:W4:Y:S04]  /*0c40*/  LDG.E.U16 R35, desc[UR12][R42.64+0x2200] ;  /* 0x0022000c2a237981 */ /* 0x000f28000c1e1500 */
[----:B------:R-:W4:Y:S04]  /*0c50*/  LDG.E.U16 R13, desc[UR12][R42.64] ;  /* 0x0000000c2a0d7981 */ /* 0x000f28000c1e1500 */
[----:B------:R0:W-:Y:S04]  /*0c60*/  STS.U16 [R2+UR8+0x1040], R27 ;  /* 0x0010401b02007988 */ /* 0x0001e80008000408 */
[----:B------:R1:W-:Y:S04]  /*0c70*/  STS.U16 [R2+UR8+0x3040], R31 ;  /* 0x0030401f02007988 */ /* 0x0003e80008000408 */
[----:B------:R-:W4:Y:S04]  /*0c80*/  LDG.E.U16 R25, desc[UR12][R42.64+0x2000] ;  /* 0x0020000c2a197981 */ /* 0x000f28000c1e1500 */
[----:B0-----:R-:W4:Y:S04]  /*0c90*/  LDG.E.U16 R27, desc[UR12][R42.64+0x40] ;  /* 0x0000400c2a1b7981 */ /* 0x001f28000c1e1500 */
[----:B-1----:R-:W4:Y:S04]  /*0ca0*/  LDG.E.U16 R31, desc[UR12][R42.64+0x2040] ;  /* 0x0020400c2a1f7981 */ /* 0x002f28000c1e1500 */
[----:B------:R-:W4:Y:S04]  /*0cb0*/  LDG.E.U16 R24, desc[UR12][R42.64+0x2600] ;  /* 0x0026000c2a187981 */ /* 0x000f28000c1e1500 */
[----:B------:R-:W4:Y:S04]  /*0cc0*/  LDG.E.U16 R12, desc[UR12][R42.64+0x2440] ;  /* 0x0024400c2a0c7981 */ /* 0x000f28000c1e1500 */
[----:B------:R-:W4:Y:S04]  /*0cd0*/  LDG.E.U16 R6, desc[UR12][R42.64+0x3240] ;  /* 0x0032400c2a067981 */ /* 0x000f28000c1e1500 */
[----:B--2---:R0:W-:Y:S04]  /*0ce0*/  STS.U16 [R2+UR8+0x1200], R67 ;  /* 0x0012004302007988 */ /* 0x0041e80008000408 */
[----:B0-----:R-:W2:Y:S04]  /*0cf0*/  LDG.E.U16 R67, desc[UR12][R42.64+0x2400] ;  /* 0x0024000c2a437981 */ /* 0x001ea8000c1e1500 */
[----:B-----5:R0:W-:Y:S04]  /*0d00*/  STS.U16 [R2+UR8+0x1440], R30 ;  /* 0x0014401e02007988 */ /* 0x0201e80008000408 */
[----:B---3--:R1:W-:Y:S04]  /*0d10*/  STS.U16 [R2+UR8+0x3400], R28 ;  /* 0x0034001c02007988 */ /* 0x0083e80008000408 */
[----:B----4-:R3:W-:Y:S04]  /*0d20*/  STS.U16 [R2+UR8+0x3440], R26 ;  /* 0x0034401a02007988 */ /* 0x0107e80008000408 */
[----:B0-----:R-:W4:Y:S04]  /*0d30*/  LDG.E.U16 R30, desc[UR12][R42.64+0x2840] ;  /* 0x0028400c2a1e7981 */ /* 0x001f28000c1e1500 */
[----:B-1----:R-:W5:Y:S04]  /*0d40*/  LDG.E.U16 R28, desc[UR12][R42.64+0x2a40] ;  /* 0x002a400c2a1c7981 */ /* 0x002f68000c1e1500 */
[----:B---3--:R-:W3:Y:S04]  /*0d50*/  LDG.E.U16 R26, desc[UR12][R42.64+0x2a00] ;  /* 0x002a000c2a1a7981 */ /* 0x008ee8000c1e1500 */
[----:B------:R0:W-:Y:S04]  /*0d60*/  STS.U16 [R2+UR8+0x1640], R20 ;  /* 0x0016401402007988 */ /* 0x0001e80008000408 */
[----:B------:R1:W-:Y:S04]  /*0d70*/  STS.U16 [R2+UR8+0x1600], R18 ;  /* 0x0016001202007988 */ /* 0x0003e80008000408 */
[----:B0-----:R-:W4:Y:S04]  /*0d80*/  LDG.E.U16 R20, desc[UR12][R42.64+0x2c00] ;  /* 0x002c000c2a147981 */ /* 0x001f28000c1e1500 */
[----:B-1----:R-:W5:Y:S04]  /*0d90*/  LDG.E.U16 R18, desc[UR12][R42.64+0x2c40] ;  /* 0x002c400c2a127981 */ /* 0x002f68000c1e1500 */
[----:B------:R0:W-:Y:S04]  /*0da0*/  STS.U16 [R2+UR8+0x1c00], R0 ;  /* 0x001c000002007988 */ /* 0x0001e80008000408 */
[----:B0-----:R-:W3:Y:S04]  /*0db0*/  LDG.E.U16 R0, desc[UR12][R42.64+0x3440] ;  /* 0x0034400c2a007981 */ /* 0x001ee8000c1e1500 */
[----:B------:R0:W-:Y:S04]  /*0dc0*/  STS.U16 [R2+UR8+0x3640], R14 ;  /* 0x0036400e02007988 */ /* 0x0001e80008000408 */
[----:B------:R1:W-:Y:S04]  /*0dd0*/  STS.U16 [R2+UR8+0x3600], R65 ;  /* 0x0036004102007988 */ /* 0x0003e80008000408 */
[----:B0-----:R-:W3:Y:S04]  /*0de0*/  LDG.E.U16 R14, desc[UR12][R42.64+0x2e00] ;  /* 0x002e000c2a0e7981 */ /* 0x001ee8000c1e1500 */
[----:B------:R-:W-:Y:S04]  /*0df0*/  STS.U16 [R2+UR8+0x1800], R8 ;  /* 0x0018000802007988 */ /* 0x000fe80008000408 */
[----:B-1----:R-:W3:Y:S04]  /*0e00*/  LDG.E.U16 R65, desc[UR12][R42.64+0x2e40] ;  /* 0x002e400c2a417981 */ /* 0x002ee8000c1e1500 */
[----:B------:R0:W-:Y:S04]  /*0e10*/  STS.U16 [R2+UR8+0x3800], R51 ;  /* 0x0038003302007988 */ /* 0x0001e80008000408 */
[----:B------:R1:W-:Y:S04]  /*0e20*/  STS.U16 [R2+UR8+0x3840], R55 ;  /* 0x0038403702007988 */ /* 0x0003e80008000408 */
[----:B------:R-:W-:Y:S04]  /*0e30*/  STS.U16 [R2+UR8+0x3a00], R69 ;  /* 0x003a004502007988 */ /* 0x000fe80008000408 */
[----:B0-----:R-:W3:Y:S04]  /*0e40*/  LDG.E.U16 R51, desc[UR12][R42.64+0x3040] ;  /* 0x0030400c2a337981 */ /* 0x001ee8000c1e1500 */
[----:B------:R0:W-:Y:S04]  /*0e50*/  STS.U16 [R2+UR8+0x1a40], R4 ;  /* 0x001a400402007988 */ /* 0x0001e80008000408 */
[----:B-1----:R-:W3:Y:S04]  /*0e60*/  LDG.E.U16 R55, desc[UR12][R42.64+0x3000] ;  /* 0x0030000c2a377981 */ /* 0x002ee8000c1e1500 */
[----:B------:R-:W3:Y:S04]  /*0e70*/  LDG.E.U16 R8, desc[UR12][R42.64+0x3200] ;  /* 0x0032000c2a087981 */ /* 0x000ee8000c1e1500 */
[----:B0-----:R-:W3:Y:S04]  /*0e80*/  LDG.E.U16 R4, desc[UR12][R42.64+0x3400] ;  /* 0x0034000c2a047981 */ /* 0x001ee8000c1e1500 */
[----:B------:R-:W3:Y:S04]  /*0e90*/  LDG.E.U16 R69, desc[UR12][R42.64+0x3600] ;  /* 0x0036000c2a457981 */ /* 0x000ee8000c1e1500 */
[----:B------:R0:W-:Y:S02]  /*0ea0*/  STS.U16 [R2+UR8+0x2e00], R48 ;  /* 0x002e003002007988 */ /* 0x0001e40008000408 */
[----:B0-----:R-:W-:-:S02]  /*0eb0*/  LEA R48, P0, R49, R40, 0x7 ;  /* 0x0000002831307211 */ /* 0x001fc400078038ff */
[----:B------:R0:W-:Y:S02]  /*0ec0*/  STS.U16 [R2+UR8+0x1c40], R22 ;  /* 0x001c401602007988 */ /* 0x0001e40008000408 */
[----:B0-----:R-:W-:Y:S02]  /*0ed0*/  IMAD.SHL.U32 R22, R49, 0x40, RZ ;  /* 0x0000004031167824 */ /* 0x001fe400078e00ff */
[----:B------:R-:W-:Y:S03]  /*0ee0*/  STS.U16 [R2+UR8+0x1840], R38 ;  /* 0x0018402602007988 */ /* 0x000fe60008000408 */
[----:B------:R-:W-:Y:S01]  /*0ef0*/  LEA.HI.X R49, R22, R41, RZ, 0x1, P0 ;  /* 0x0000002916317211 */ /* 0x000fe200000f0cff */
[----:B------:R0:W-:Y:S01]  /*0f00*/  STS.U16 [R2+UR8+0x3c00], R36 ;  /* 0x003c002402007988 */ /* 0x0001e20008000408 */
[----:B------:R-:W-:Y:S01]  /*0f10*/  LEA R22, P0, R23, R40, 0x7 ;  /* 0x0000002817167211 */ /* 0x000fe200078038ff */
[----:B------:R-:W-:-:S04]  /*0f20*/  IMAD.WIDE.U32 R48, R17, 0x2, R48 ;  /* 0x0000000211307825 */ /* 0x000fc800078e0030 */
[----:B0-----:R-:W-:Y:S02]  /*0f30*/  IMAD.SHL.U32 R36, R23, 0x40, RZ ;  /* 0x0000004017247824 */ /* 0x001fe400078e00ff */
[----:B------:R-:W-:-:S03]  /*0f40*/  IMAD.SHL.U32 R38, R37, 0x40, RZ ;  /* 0x0000004025267824 */ /* 0x000fc600078e00ff */
[-C--:B------:R-:W-:Y:S02]  /*0f50*/  LEA.HI.X R23, R36, R41.reuse, RZ, 0x1, P0 ;  /* 0x0000002924177211 */ /* 0x080fe400000f0cff */
[----:B------:R-:W-:Y:S01]  /*0f60*/  LEA R36, P0, R37, R40, 0x7 ;  /* 0x0000002825247211 */ /* 0x000fe200078038ff */
[----:B------:R0:W-:Y:S01]  /*0f70*/  STS.U16 [R2+UR8+0x1e40], R5 ;  /* 0x001e400502007988 */ /* 0x0001e20008000408 */
[----:B------:R-:W-:Y:S02]  /*0f80*/  IMAD.WIDE.U32 R22, R17, 0x2, R22 ;  /* 0x0000000211167825 */ /* 0x000fe400078e0016 */
[----:B------:R-:W-:Y:S01]  /*0f90*/  LEA.HI.X R37, R38, R41, RZ, 0x1, P0 ;  /* 0x0000002926257211 */ /* 0x000fe200000f0cff */
[----:B------:R1:W-:Y:S01]  /*0fa0*/  STS.U16 [R2+UR8+0x1e00], R7 ;  /* 0x001e000702007988 */ /* 0x0003e20008000408 */
[----:B------:R-:W-:-:S03]  /*0fb0*/  IMAD.SHL.U32 R38, R21, 0x40, RZ ;  /* 0x0000004015267824 */ /* 0x000fc600078e00ff */
[----:B0-----:R-:W3:Y:S04]  /*0fc0*/  LDG.E.U16 R5, desc[UR12][R48.64] ;  /* 0x0000000c30057981 */ /* 0x001ee8000c1e1500 */
[----:B-1----:R0:W3:Y:S01]  /*0fd0*/  LDG.E.U16 R7, desc[UR12][R48.64+0x40] ;  /* 0x0000400c30077981 */ /* 0x0020e2000c1e1500 */
[----:B------:R-:W-:-:S03]  /*0fe0*/  IMAD.WIDE.U32 R36, R17, 0x2, R36 ;  /* 0x0000000211247825 */ /* 0x000fc600078e0024 */
[----:B------:R1:W-:Y:S04]  /*0ff0*/  STS.U16 [R2+UR8+0x3e40], R11 ;  /* 0x003e400b02007988 */ /* 0x0003e80008000408 */
[----:B------:R1:W-:Y:S01]  /*1000*/  STS.U16 [R2+UR8+0x3e00], R9 ;  /* 0x003e000902007988 */ /* 0x0003e20008000408 */
[----:B0-----:R-:W-:-:S03]  /*1010*/  LEA R48, P0, R21, R40, 0x7 ;  /* 0x0000002815307211 */ /* 0x001fc600078038ff */
[----:B-1----:R-:W3:Y:S01]  /*1020*/  LDG.E.U16 R11, desc[UR12][R22.64+0x40] ;  /* 0x0000400c160b7981 */ /* 0x002ee2000c1e1500 */
[----:B------:R-:W-:-:S03]  /*1030*/  LEA.HI.X R49, R38, R41, RZ, 0x1, P0 ;  /* 0x0000002926317211 */ /* 0x000fc600000f0cff */
[----:B------:R0:W3:Y:S01]  /*1040*/  LDG.E.U16 R9, desc[UR12][R22.64] ;  /* 0x0000000c16097981 */ /* 0x0000e2000c1e1500 */
[----:B------:R-:W-:Y:S01]  /*1050*/  LEA R38, P0, R39, R40, 0x7 ;  /* 0x0000002827267211 */ /* 0x000fe200078038ff */
[----:B------:R-:W-:Y:S02]  /*1060*/  IMAD.WIDE.U32 R48, R17, 0x2, R48 ;  /* 0x0000000211307825 */ /* 0x000fe400078e0030 */
[----:B------:R1:W-:Y:S04]  /*1070*/  STS.U16 [R2+UR8+0x1a00], R15 ;  /* 0x001a000f02007988 */ /* 0x0003e80008000408 */
[----:B------:R1:W-:Y:S01]  /*1080*/  STS.U16 [R2+UR8+0x4000], R13 ;  /* 0x0040000d02007988 */ /* 0x0003e20008000408 */
[----:B0-----:R-:W-:-:S03]  /*1090*/  IMAD.SHL.U32 R22, R39, 0x40, RZ ;  /* 0x0000004027167824 */ /* 0x001fc600078e00ff */
[----:B------:R-:W3:Y:S02]  /*10a0*/  LDG.E.U16 R21, desc[UR12][R48.64] ;  /* 0x0000000c30157981 */ /* 0x000ee4000c1e1500 */
[----:B------:R-:W-:Y:S02]  /*10b0*/  LEA.HI.X R39, R22, R41, RZ, 0x1, P0 ;  /* 0x0000002916277211 */ /* 0x000fe400000f0cff */
[----:B-1----:R-:W3:Y:S01]  /*10c0*/  LDG.E.U16 R15, desc[UR12][R36.64+0x40] ;  /* 0x0000400c240f7981 */ /* 0x002ee2000c1e1500 */
[----:B------:R-:W-:-:S03]  /*10d0*/  IMAD.SHL.U32 R22, R29, 0x40, RZ ;  /* 0x000000401d167824 */ /* 0x000fc600078e00ff */
[----:B------:R0:W3:Y:S04]  /*10e0*/  LDG.E.U16 R13, desc[UR12][R36.64] ;  /* 0x0000000c240d7981 */ /* 0x0000e8000c1e1500 */
[----:B------:R1:W3:Y:S01]  /*10f0*/  LDG.E.U16 R23, desc[UR12][R48.64+0x40] ;  /* 0x0000400c30177981 */ /* 0x0002e2000c1e1500 */
[----:B0-----:R-:W-:-:S04]  /*1100*/  LEA R36, P0, R29, R40, 0x7 ;  /* 0x000000281d247211 */ /* 0x001fc800078038ff */
[----:B------:R-:W-:Y:S01]  /*1110*/  LEA.HI.X R37, R22, R41, RZ, 0x1, P0 ;  /* 0x0000002916257211 */ /* 0x000fe200000f0cff */
[C---:B------:R-:W-:Y:S01]  /*1120*/  IMAD.SHL.U32 R22, R33.reuse, 0x40, RZ ;  /* 0x0000004021167824 */ /* 0x040fe200078e00ff */
[----:B-1----:R-:W-:-:S04]  /*1130*/  LEA R48, P0, R33, R40, 0x7 ;  /* 0x0000002821307211 */ /* 0x002fc800078038ff */
[-C--:B------:R-:W-:Y:S01]  /*1140*/  LEA.HI.X R49, R22, R41.reuse, RZ, 0x1, P0 ;  /* 0x0000002916317211 */ /* 0x080fe200000f0cff */
[C---:B------:R-:W-:Y:S01]  /*1150*/  IMAD.SHL.U32 R22, R53.reuse, 0x40, RZ ;  /* 0x0000004035167824 */ /* 0x040fe200078e00ff */
[----:B------:R-:W-:Y:S01]  /*1160*/  LEA R52, P0, R53, R40, 0x7 ;  /* 0x0000002835347211 */ /* 0x000fe200078038ff */
[----:B------:R0:W-:Y:S03]  /*1170*/  STS.U16 [R2+UR8+0x6200], R10 ;  /* 0x0062000a02007988 */ /* 0x0001e60008000408 */
[----:B------:R-:W-:Y:S01]  /*1180*/  LEA.HI.X R53, R22, R41, RZ, 0x1, P0 ;  /* 0x0000002916357211 */ /* 0x000fe200000f0cff */
[----:B------:R1:W-:Y:S01]  /*1190*/  STS.U16 [R2+UR8+0x3240], R44 ;  /* 0x0032402c02007988 */ /* 0x0003e20008000408 */
[----:B------:R-:W-:-:S04]  /*11a0*/  IMAD.WIDE.U32 R48, R17, 0x2, R48 ;  /* 0x0000000211307825 */ /* 0x000fc800078e0030 */
[C---:B0-----:R-:W-:Y:S01]  /*11b0*/  IMAD.SHL.U32 R10, R45.reuse, 0x40, RZ ;  /* 0x000000402d0a7824 */ /* 0x041fe200078e00ff */
[----:B------:R0:W-:Y:S01]  /*11c0*/  STS.U16 [R2+UR8+0x6240], R35 ;  /* 0x0062402302007988 */ /* 0x0001e20008000408 */
[----:B-1----:R-:W-:-:S03]  /*11d0*/  LEA R44, P0, R45, R40, 0x7 ;  /* 0x000000282d2c7211 */ /* 0x002fc600078038ff */
[----:B------:R-:W3:Y:S01]  /*11e0*/  LDG.E.U16 R33, desc[UR12][R48.64] ;  /* 0x0000000c30217981 */ /* 0x000ee2000c1e1500 */
[----:B------:R-:W-:Y:S01]  /*11f0*/  LEA.HI.X R45, R10, R41, RZ, 0x1, P0 ;  /* 0x000000290a2d7211 */ /* 0x000fe200000f0cff */
[----:B------:R-:W-:Y:S02]  /*1200*/  IMAD.SHL.U32 R22, R63, 0x40, RZ ;  /* 0x000000403f167824 */ /* 0x000fe400078e00ff */
[----:B0-----:R0:W3:Y:S02]  /*1210*/  LDG.E.U16 R35, desc[UR12][R48.64+0x40] ;  /* 0x0000400c30237981 */ /* 0x0010e4000c1e1500 */
[----:B0-----:R-:W-:Y:S01]  /*1220*/  IMAD.WIDE.U32 R48, R17, 0x2, R44 ;  /* 0x0000000211307825 */ /* 0x001fe200078e002c */
[----:B------:R-:W-:-:S04]  /*1230*/  LEA R44, P0, R63, R40, 0x7 ;  /* 0x000000283f2c7211 */ /* 0x000fc800078038ff */
[-C--:B------:R-:W-:Y:S01]  /*1240*/  LEA.HI.X R45, R22, R41.reuse, RZ, 0x1, P0 ;  /* 0x00000029162d7211 */ /* 0x080fe200000f0cff */
[C---:B------:R-:W-:Y:S01]  /*1250*/  IMAD.SHL.U32 R58, R16.reuse, 0x40, RZ ;  /* 0x00000040103a7824 */ /* 0x040fe200078e00ff */
[----:B------:R0:W-:Y:S01]  /*1260*/  STS.U16 [R2+UR8+0x4040], R27 ;  /* 0x0040401b02007988 */ /* 0x0001e20008000408 */
[C---:B------:R-:W-:Y:S01]  /*1270*/  IMAD.WIDE.U32 R62, R17.reuse, 0x2, R44 ;  /* 0x00000002113e7825 */ /* 0x040fe200078e002c */
[----:B------:R-:W-:Y:S02]  /*1280*/  LEA R44, P0, R16, R40, 0x7 ;  /* 0x00000028102c7211 */ /* 0x000fe400078038ff */
[----:B------:R1:W-:Y:S01]  /*1290*/  STS.U16 [R2+UR8+0x6000], R25 ;  /* 0x0060001902007988 */ /* 0x0003e20008000408 */
[C---:B------:R-:W-:Y:S01]  /*12a0*/  IMAD.WIDE.U32 R38, R17.reuse, 0x2, R38 ;  /* 0x0000000211267825 */ /* 0x040fe200078e0026 */
[----:B------:R-:W-:Y:S02]  /*12b0*/  LEA.HI.X R45, R58, R41, RZ, 0x1, P0 ;  /* 0x000000293a2d7211 */ /* 0x000fe400000f0cff */
[----:B------:R2:W-:Y:S01]  /*12c0*/  STS.U16 [R2+UR8+0x6040], R31 ;  /* 0x0060401f02007988 */ /* 0x0005e20008000408 */
[----:B------:R-:W-:-:S03]  /*12d0*/  IMAD.WIDE.U32 R36, R17, 0x2, R36 ;  /* 0x0000000211247825 */ /* 0x000fc600078e0024 */
[----:B0-----:R-:W3:Y:S01]  /*12e0*/  LDG.E.U16 R27, desc[UR12][R38.64+0x40] ;  /* 0x0000400c261b7981 */ /* 0x001ee2000c1e1500 */
[----:B------:R-:W-:-:S03]  /*12f0*/  IMAD.WIDE.U32 R52, R17, 0x2, R52 ;  /* 0x0000000211347825 */ /* 0x000fc600078e0034 */
[----:B-1----:R-:W3:Y:S01]  /*1300*/  LDG.E.U16 R25, desc[UR12][R38.64] ;  /* 0x0000000c26197981 */ /* 0x002ee2000c1e1500 */
[----:B------:R-:W-:-:S03]  /*1310*/  IMAD.SHL.U32 R16, R61, 0x40, RZ ;  /* 0x000000403d107824 */ /* 0x000fc600078e00ff */
[----:B------:R-:W3:Y:S04]  /*1320*/  LDG.E.U16 R29, desc[UR12][R36.64] ;  /* 0x0000000c241d7981 */ /* 0x000ee8000c1e1500 */
[----:B--2---:R-:W2:Y:S04]  /*1330*/  LDG.E.U16 R31, desc[UR12][R36.64+0x40] ;  /* 0x0000400c241f7981 */ /* 0x004ea8000c1e1500 */
[----:B------:R-:W2:Y:S01]  /*1340*/  LDG.E.U16 R39, desc[UR12][R52.64+0x40] ;  /* 0x0000400c34277981 */ /* 0x000ea2000c1e1500 */
[----:B------:R-:W-:-:S03]  /*1350*/  IMAD.SHL.U32 R56, R59, 0x40, RZ ;  /* 0x000000403b387824 */ /* 0x000fc600078e00ff */
[----:B------:R0:W-:Y:S04]  /*1360*/  STS.U16 [R2+UR8+0x6400], R67 ;  /* 0x0064004302007988 */ /* 0x0001e80008000408 */
[----:B------:R1:W2:Y:S04]  /*1370*/  LDG.E.U16 R37, desc[UR12][R52.64] ;  /* 0x0000000c34257981 */ /* 0x0002a8000c1e1500 */
[----:B------:R-:W2:Y:S04]  /*1380*/  LDG.E.U16 R10, desc[UR12][R48.64+0x40] ;  /* 0x0000400c300a7981 */ /* 0x000ea8000c1e1500 */
[----:B0-----:R0:W2:Y:S01]  /*1390*/  LDG.E.U16 R67, desc[UR12][R48.64] ;  /* 0x0000000c30437981 */ /* 0x0010a2000c1e1500 */
[----:B-1----:R-:W-:Y:S01]  /*13a0*/  IMAD.WIDE.U32 R52, R17, 0x2, R44 ;  /* 0x0000000211347825 */ /* 0x002fe200078e002c */
[----:B------:R-:W-:-:S02]  /*13b0*/  LEA R44, P0, R61, R40, 0x7 ;  /* 0x000000283d2c7211 */ /* 0x000fc400078038ff */
[----:B------:R1:W-:Y:S02]  /*13c0*/  STS.U16 [R2+UR8+0x6640], R24 ;  /* 0x0066401802007988 */ /* 0x0003e40008000408 */
[-C--:B------:R-:W-:Y:S02]  /*13d0*/  LEA.HI.X R45, R16, R41.reuse, RZ, 0x1, P0 ;  /* 0x00000029102d7211 */ /* 0x080fe400000f0cff */
[----:B------:R-:W2:Y:S01]  /*13e0*/  LDG.E.U16 R36, desc[UR12][R52.64+0x40] ;  /* 0x0000400c34247981 */ /* 0x000ea2000c1e1500 */
[----:B0-----:R-:W-:Y:S01]  /*13f0*/  IMAD.WIDE.U32 R48, R17, 0x2, R44 ;  /* 0x0000000211307825 */ /* 0x001fe200078e002c */
[----:B------:R-:W-:Y:S02]  /*1400*/  LEA R44, P0, R59, R40, 0x7 ;  /* 0x000000283b2c7211 */ /* 0x000fe400078038ff */
[----:B-1----:R-:W2:Y:S02]  /*1410*/  LDG.E.U16 R24, desc[UR12][R52.64] ;  /* 0x0000000c34187981 */ /* 0x002ea4000c1e1500 */
[----:B------:R-:W-:-:S02]  /*1420*/  LEA.HI.X R45, R56, R41, RZ, 0x1, P0 ;  /* 0x00000029382d7211 */ /* 0x000fc400000f0cff */
[----:B----4-:R0:W-:Y:S01]  /*1430*/  STS.U16 [R2+UR8+0x6c00], R20 ;  /* 0x006c001402007988 */ /* 0x0101e20008000408 */
[----:B------:R-:W-:-:S03]  /*1440*/  IMAD.WIDE.U32 R44, R17, 0x2, R44 ;  /* 0x00000002112c7825 */ /* 0x000fc600078e002c */
[----:B-----5:R1:W-:Y:S04]  /*1450*/  STS.U16 [R2+UR8+0x6c40], R18 ;  /* 0x006c401202007988 */ /* 0x0203e80008000408 */
[----:B------:R-:W4:Y:S04]  /*1460*/  LDG.E.U16 R53, desc[UR12][R44.64] ;  /* 0x0000000c2c357981 */ /* 0x000f28000c1e1500 */
[----:B0-----:R0:W5:Y:S01]  /*1470*/  LDG.E.U16 R20, desc[UR12][R44.64+0x40] ;  /* 0x0000400c2c147981 */ /* 0x001162000c1e1500 */
[----:B-1----:R-:W-:-:S03]  /*1480*/  IMAD.SHL.U32 R18, R57, 0x40, RZ ;  /* 0x0000004039127824 */ /* 0x002fc600078e00ff */
[----:B---3--:R1:W-:Y:S04]  /*1490*/  STS.U16 [R2+UR8+0x7440], R0 ;  /* 0x0074400002007988 */ /* 0x0083e80008000408 */
[----:B------:R3:W-:Y:S01]  /*14a0*/  STS.U16 [R2+UR8+0x6440], R12 ;  /* 0x0064400c02007988 */ /* 0x0007e20008000408 */
[----:B0-----:R-:W-:-:S03]  /*14b0*/  LEA R44, P0, R57, R40, 0x7 ;  /* 0x00000028392c7211 */ /* 0x001fc600078038ff */
[----:B------:R-:W5:Y:S01]  /*14c0*/  LDG.E.U16 R22, desc[UR12][R62.64+0x40] ;  /* 0x0000400c3e167981 */ /* 0x000f62000c1e1500 */
[-C--:B------:R-:W-:Y:S01]  /*14d0*/  LEA.HI.X R45, R18, R41.reuse, RZ, 0x1, P0 ;  /* 0x00000029122d7211 */ /* 0x080fe200000f0cff */
[C---:B-1----:R-:W-:Y:S01]  /*14e0*/  IMAD.SHL.U32 R0, R19.reuse, 0x40, RZ ;  /* 0x0000004013007824 */ /* 0x042fe200078e00ff */
[----:B------:R-:W-:Y:S01]  /*14f0*/  LEA R40, P0, R19, R40, 0x7 ;  /* 0x0000002813287211 */ /* 0x000fe200078038ff */
[----:B------:R0:W-:Y:S03]  /*1500*/  STS.U16 [R2+UR8+0x6840], R30 ;  /* 0x0068401e02007988 */ /* 0x0001e60008000408 */
[----:B------:R-:W-:Y:S01]  /*1510*/  LEA.HI.X R41, R0, R41, RZ, 0x1, P0 ;  /* 0x0000002900297211 */ /* 0x000fe200000f0cff */
[C---:B------:R-:W-:Y:S01]  /*1520*/  IMAD.WIDE.U32 R44, R17.reuse, 0x2, R44 ;  /* 0x00000002112c7825 */ /* 0x040fe200078e002c */
[----:B---3--:R-:W3:Y:S03]  /*1530*/  LDG.E.U16 R12, desc[UR12][R62.64] ;  /* 0x0000000c3e0c7981 */ /* 0x008ee6000c1e1500 */
[----:B------:R-:W-:Y:S01]  /*1540*/  IMAD.WIDE.U32 R40, R17, 0x2, R40 ;  /* 0x0000000211287825 */ /* 0x000fe200078e0028 */
[----:B------:R1:W-:Y:S04]  /*1550*/  STS.U16 [R2+UR8+0x3200], R34 ;  /* 0x0032002202007988 */ /* 0x0003e80008000408 */
[----:B------:R1:W-:Y:S04]  /*1560*/  STS.U16 [R2+UR8+0x1400], R32 ;  /* 0x0014002002007988 */ /* 0x0003e80008000408 */
[----:B------:R1:W-:Y:S04]  /*1570*/  STS.U16 [R2+UR8+0x3a40], R47 ;  /* 0x003a402f02007988 */ /* 0x0003e80008000408 */
[----:B------:R1:W-:Y:S04]  /*1580*/  STS.U16 [R2+UR8+0x3c40], R3 ;  /* 0x003c400302007988 */ /* 0x0003e80008000408 */
[----:B------:R-:W-:Y:S04]  /*1590*/  STS.U16 [R2+UR8+0x6a40], R26 ;  /* 0x006a401a02007988 */ /* 0x000fe80008000408 */
[----:B------:R1:W-:Y:S04]  /*15a0*/  STS.U16 [R2+UR8+0x6a00], R28 ;  /* 0x006a001c02007988 */ /* 0x0003e80008000408 */
[----:B------:R-:W3:Y:S04]  /*15b0*/  LDG.E.U16 R63, desc[UR12][R48.64] ;  /* 0x0000000c303f7981 */ /* 0x000ee8000c1e1500 */
[----:B0-----:R-:W3:Y:S04]  /*15c0*/  LDG.E.U16 R30, desc[UR12][R48.64+0x40] ;  /* 0x0000400c301e7981 */ /* 0x001ee8000c1e1500 */
[----:B------:R0:W-:Y:S04]  /*15d0*/  STS.U16 [R2+UR8+0x6e40], R14 ;  /* 0x006e400e02007988 */ /* 0x0001e80008000408 */
[----:B------:R0:W-:Y:S04]  /*15e0*/  STS.U16 [R2+UR8+0x6e00], R65 ;  /* 0x006e004102007988 */ /* 0x0001e80008000408 */
[----:B------:R0:W-:Y:S04]  /*15f0*/  STS.U16 [R2+UR8+0x7000], R55 ;  /* 0x0070003702007988 */ /* 0x0001e80008000408 */
[----:B------:R0:W-:Y:S04]  /*1600*/  STS.U16 [R2+UR8+0x7040], R51 ;  /* 0x0070403302007988 */ /* 0x0001e80008000408 */
[----:B------:R-:W-:Y:S04]  /*1610*/  STS.U16 [R2+UR8+0x7240], R8 ;  /* 0x0072400802007988 */ /* 0x000fe80008000408 */
[----:B------:R-:W-:Y:S04]  /*1620*/  STS.U16 [R2+UR8+0x7200], R6 ;  /* 0x0072000602007988 */ /* 0x000fe80008000408 */
[----:B------:R-:W-:Y:S04]  /*1630*/  STS.U16 [R2+UR8+0x7400], R4 ;  /* 0x0074000402007988 */ /* 0x000fe80008000408 */
[----:B------:R0:W-:Y:S04]  /*1640*/  STS.U16 [R2+UR8+0x7640], R69 ;  /* 0x0076404502007988 */ /* 0x0001e80008000408 */
[----:B-1----:R-:W3:Y:S04]  /*1650*/  LDG.E.U16 R34, desc[UR12][R42.64+0x2640] ;  /* 0x0026400c2a227981 */ /* 0x002ee8000c1e1500 */
[----:B------:R-:W3:Y:S04]  /*1660*/  LDG.E.U16 R32, desc[UR12][R42.64+0x2800] ;  /* 0x0028000c2a207981 */ /* 0x000ee8000c1e1500 */
[----:B------:R-:W3:Y:S04]  /*1670*/  LDG.E.U16 R47, desc[UR12][R42.64+0x3640] ;  /* 0x0036400c2a2f7981 */ /* 0x000ee8000c1e1500 */
[----:B------:R-:W3:Y:S04]  /*1680*/  LDG.E.U16 R3, desc[UR12][R42.64+0x3800] ;  /* 0x0038000c2a037981 */ /* 0x000ee8000c1e1500 */
[----:B------:R-:W3:Y:S04]  /*1690*/  LDG.E.U16 R28, desc[UR12][R42.64+0x3840] ;  /* 0x0038400c2a1c7981 */ /* 0x000ee8000c1e1500 */
[----:B------:R-:W3:Y:S04]  /*16a0*/  LDG.E.U16 R26, desc[UR12][R42.64+0x3a00] ;  /* 0x003a000c2a1a7981 */ /* 0x000ee8000c1e1500 */
[----:B0-----:R-:W3:Y:S04]  /*16b0*/  LDG.E.U16 R14, desc[UR12][R42.64+0x3a40] ;  /* 0x003a400c2a0e7981 */ /* 0x001ee8000c1e1500 */
[----:B------:R-:W3:Y:S04]  /*16c0*/  LDG.E.U16 R65, desc[UR12][R42.64+0x3c00] ;  /* 0x003c000c2a417981 */ /* 0x000ee8000c1e1500 */
[----:B------:R-:W3:Y:S04]  /*16d0*/  LDG.E.U16 R55, desc[UR12][R42.64+0x3c40] ;  /* 0x003c400c2a377981 */ /* 0x000ee8000c1e1500 */
[----:B------:R-:W3:Y:S04]  /*16e0*/  LDG.E.U16 R49, desc[UR12][R42.64+0x3e00] ;  /* 0x003e000c2a317981 */ /* 0x000ee8000c1e1500 */
[----:B------:R-:W3:Y:S04]  /*16f0*/  LDG.E.U16 R51, desc[UR12][R42.64+0x3e40] ;  /* 0x003e400c2a337981 */ /* 0x000ee8000c1e1500 */
[----:B------:R-:W3:Y:S04]  /*1700*/  LDG.E.U16 R69, desc[UR12][R44.64] ;  /* 0x0000000c2c457981 */ /* 0x000ee8000c1e1500 */
[----:B------:R-:W3:Y:S04]  /*1710*/  LDG.E.U16 R4, desc[UR12][R44.64+0x40] ;  /* 0x0000400c2c047981 */ /* 0x000ee8000c1e1500 */
[----:B------:R-:W3:Y:S04]  /*1720*/  LDG.E.U16 R6, desc[UR12][R40.64] ;  /* 0x0000000c28067981 */ /* 0x000ee8000c1e1500 */
[----:B------:R-:W3:Y:S04]  /*1730*/  LDG.E.U16 R8, desc[UR12][R40.64+0x40] ;  /* 0x0000400c28087981 */ /* 0x000ee8000c1e1500 */
[----:B------:R-:W-:Y:S04]  /*1740*/  STS.U16 [R2+UR8+0x1000], R46 ;  /* 0x0010002e02007988 */ /* 0x000fe80008000408 */
[----:B------:R-:W-:Y:S04]  /*1750*/  STS.U16 [R2+UR8+0x4240], R5 ;  /* 0x0042400502007988 */ /* 0x000fe80008000408 */
[----:B------:R-:W-:Y:S04]  /*1760*/  STS.U16 [R2+UR8+0x4200], R7 ;  /* 0x0042000702007988 */ /* 0x000fe80008000408 */
[----:B------:R-:W-:Y:S04]  /*1770*/  STS.U16 [R2+UR8+0x4400], R9 ;  /* 0x0044000902007988 */ /* 0x000fe80008000408 */
[----:B------:R-:W-:Y:S04]  /*1780*/  STS.U16 [R2+UR8+0x4440], R11 ;  /* 0x0044400b02007988 */ /* 0x000fe80008000408 */
[----:B------:R-:W-:Y:S04]  /*1790*/  STS.U16 [R2+UR8+0x4640], R13 ;  /* 0x0046400d02007988 */ /* 0x000fe80008000408 */
[----:B------:R-:W-:Y:S04]  /*17a0*/  STS.U16 [R2+UR8+0x4600], R15 ;  /* 0x0046000f02007988 */ /* 0x000fe80008000408 */
[----:B------:R-:W-:Y:S04]  /*17b0*/  STS.U16 [R2+UR8+0x4800], R21 ;  /* 0x0048001502007988 */ /* 0x000fe80008000408 */
[----:B------:R-:W-:Y:S01]  /*17c0*/  STS.U16 [R2+UR8+0x4840], R23 ;  /* 0x0048401702007988 */ /* 0x000fe20008000408 */
[----:B------:R-:W-:-:S03]  /*17d0*/  UIADD3 UR4, UR8, 0x4000, URZ ;  /* 0x0000400008047890 */ /* 0x000fc6000fffe03f */
[----:B------:R-:W-:Y:S04]  /*17e0*/  STS.U16 [R2+UR8+0x4e40], R33 ;  /* 0x004e402102007988 */ /* 0x000fe80008000408 */
[----:B------:R-:W-:Y:S01]  /*17f0*/  STS.U16 [R2+UR8+0x4e00], R35 ;  /* 0x004e002302007988 */ /* 0x000fe20008000408 */
[----:B------:R-:W-:Y:S02]  /*1800*/  USHF.R.U32.HI UR5, URZ, 0x4, UR8 ;  /* 0x000000043f057899 */ /* 0x000fe40008011608 */
[----:B------:R-:W-:Y:S02]  /*1810*/  USHF.R.U32.HI UR6, URZ, 0x4, UR4 ;  /* 0x000000043f067899 */ /* 0x000fe40008011604 */
[----:B------:R-:W-:Y:S02]  /*1820*/  USGXT.U32 UR4, UR5, 0xe ;  /* 0x0000000e0504789a */ /* 0x000fe40008000000 */
[----:B------:R-:W-:Y:S01]  /*1830*/  USGXT.U32 UR6, UR6, 0xe ;  /* 0x0000000e0606789a */ /* 0x000fe20008000000 */
[----:B------:R-:W-:Y:S04]  /*1840*/  STS.U16 [R2+UR8+0x4a00], R27 ;  /* 0x004a001b02007988 */ /* 0x000fe80008000408 */
[----:B------:R-:W-:Y:S04]  /*1850*/  STS.U16 [R2+UR8+0x4a40], R25 ;  /* 0x004a401902007988 */ /* 0x000fe80008000408 */
[----:B------:R-:W-:Y:S04]  /*1860*/  STS.U16 [R2+UR8+0x4c00], R29 ;  /* 0x004c001d02007988 */ /* 0x000fe80008000408 */
[----:B--2---:R-:W-:Y:S04]  /*1870*/  STS.U16 [R2+UR8+0x4c40], R31 ;  /* 0x004c401f02007988 */ /* 0x004fe80008000408 */
[----:B------:R-:W-:Y:S04]  /*1880*/  STS.U16 [R2+UR8+0x5040], R39 ;  /* 0x0050402702007988 */ /* 0x000fe80008000408 */
[----:B------:R-:W-:Y:S04]  /*1890*/  STS.U16 [R2+UR8+0x5000], R37 ;  /* 0x0050002502007988 */ /* 0x000fe80008000408 */
[----:B------:R-:W-:Y:S04]  /*18a0*/  STS.U16 [R2+UR8+0x5200], R10 ;  /* 0x0052000a02007988 */ /* 0x000fe80008000408 */
[----:B------:R-:W-:Y:S04]  /*18b0*/  STS.U16 [R2+UR8+0x5240], R67 ;  /* 0x0052404302007988 */ /* 0x000fe80008000408 */
[----:B------:R-:W-:Y:S04]  /*18c0*/  STS.U16 [R2+UR8+0x5600], R36 ;  /* 0x0056002402007988 */ /* 0x000fe80008000408 */
[----:B------:R-:W-:Y:S04]  /*18d0*/  STS.U16 [R2+UR8+0x5640], R24 ;  /* 0x0056401802007988 */ /* 0x000fe80008000408 */
[----:B----4-:R-:W-:Y:S04]  /*18e0*/  STS.U16 [R2+UR8+0x5a40], R53 ;  /* 0x005a403502007988 */ /* 0x010fe80008000408 */
[----:B-----5:R-:W-:Y:S04]  /*18f0*/  STS.U16 [R2+UR8+0x5a00], R20 ;  /* 0x005a001402007988 */ /* 0x020fe80008000408 */
[----:B------:R-:W-:Y:S04]  /*1900*/  STS.U16 [R2+UR8+0x5440], R22 ;  /* 0x0054401602007988 */ /* 0x000fe80008000408 */
[----:B---3--:R-:W-:Y:S04]  /*1910*/  STS.U16 [R2+UR8+0x5400], R12 ;  /* 0x0054000c02007988 */ /* 0x008fe80008000408 */
[----:B------:R-:W-:Y:S04]  /*1920*/  STS.U16 [R2+UR8+0x5800], R63 ;  /* 0x0058003f02007988 */ /* 0x000fe80008000408 */
[----:B------:R-:W-:Y:S01]  /*1930*/  STS.U16 [R2+UR8+0x5840], R30 ;  /* 0x0058401e02007988 */ /* 0x000fe20008000408 */
[----:B------:R-:W-:Y:S01]  /*1940*/  UMOV UR5, 0x40000040 ;  /* 0x4000004000057882 */ /* 0x000fe20000000000 */
[----:B------:R-:W-:-:S02]  /*1950*/  UMOV UR7, 0x40000040 ;  /* 0x4000004000077882 */ /* 0x000fc40000000000 */
        /* <DEDUP_REMOVED lines=10> */
[----:B------:R0:W-:Y:S04]  /*1a00*/  STS.U16 [R2+UR8+0x7e00], R51 ;  /* 0x007e003302007988 */ /* 0x0001e80008000408 */
[----:B------:R-:W-:Y:S04]  /*1a10*/  STS.U16 [R2+UR8+0x5c00], R69 ;  /* 0x005c004502007988 */ /* 0x000fe80008000408 */
[----:B------:R1:W-:Y:S04]  /*1a20*/  STS.U16 [R2+UR8+0x5c40], R4 ;  /* 0x005c400402007988 */ /* 0x0003e80008000408 */
[----:B------:R-:W-:Y:S04]  /*1a30*/  STS.U16 [R2+UR8+0x5e40], R6 ;  /* 0x005e400602007988 */ /* 0x000fe80008000408 */
[----:B------:R2:W-:Y:S01]  /*1a40*/  STS.U16 [R2+UR8+0x5e00], R8 ;  /* 0x005e000802007988 */ /* 0x0005e20008000408 */
[----:B------:R-:W-:Y:S06]  /*1a50*/  BAR.SYNC.DEFER_BLOCKING 0x0 ;  /* 0x0000000000007b1d */ /* 0x000fec0000010000 */
[----:B0-----:R-:W-:-:S06]  /*1a60*/  WARPGROUP.ARRIVE ;  /* 0x00000000000079c5 */ /* 0x001fcc0000000000 */
[----:B------:R-:W-:Y:S01]  /*1a70*/  HGMMA.64x64x16.F32.BF16 R24, gdesc[UR4].tnspB, RZ, !UPT ;  /* 0x40e00000041879f0 */ /* 0x000fe2000c7018ff */
[----:B------:R-:W-:Y:S02]  /*1a80*/  UIADD3 UR7, UP0, UR4, 0x2, URZ ;  /* 0x0000000204077890 */ /* 0x000fe4000ff1e03f */
[----:B------:R-:W-:Y:S01]  /*1a90*/  UIADD3 UR9, UP1, UR6, 0x80, URZ ;  /* 0x0000008006097890 */ /* 0x000fe2000ff3e03f */
[----:B------:R-:W-:Y:S01]  /*1aa0*/  UMOV UR4, URZ ;  /* 0x0000003f00047c82 */ /* 0x000fe20008000000 */
[----:B------:R-:W-:Y:S01]  /*1ab0*/  UMOV UR5, URZ ;  /* 0x0000003f00057c82 */ /* 0x000fe20008000000 */
[----:B------:R-:W-:Y:S02]  /*1ac0*/  UIADD3.X UR6, UR4, 0x40000040, URZ, UP0, !UPT ;  /* 0x4000004004067890 */ /* 0x000fe400087fe43f */
[----:B------:R-:W-:Y:S01]  /*1ad0*/  UIADD3.X UR10, UR5, 0x40000040, URZ, UP1, !UPT ;  /* 0x40000040050a7890 */ /* 0x000fe20008ffe43f */
[----:B------:R-:W-:-:S04]  /*1ae0*/  UMOV UR4, UR7 ;  /* 0x0000000700047c82 */ /* 0x000fc80008000000 */
[----:B------:R-:W-:Y:S01]  /*1af0*/  UMOV UR5, UR6 ;  /* 0x0000000600057c82 */ /* 0x000fe20008000000 */
[----:B------:R-:W-:Y:S01]  /*1b00*/  UMOV UR6, UR9 ;  /* 0x0000000900067c82 */ /* 0x000fe20008000000 */
[----:B------:R-:W-:Y:S02]  /*1b10*/  UMOV UR7, UR10 ;  /* 0x0000000a00077c82 */ /* 0x000fe40008000000 */
[----:B------:R-:W-:Y:S01]  /*1b20*/  HGMMA.64x64x16.F32.BF16 R24, gdesc[UR4].tnspB, R24 ;  /* 0x40e00000041879f0 */ /* 0x000fe20008701818 */
[----:B------:R-:W-:Y:S02]  /*1b30*/  UIADD3.64 UR16, UR4, 0x2, URZ ;  /* 0x0000000204107897 */ /* 0x000fe4000fffe03f */
[----:B------:R-:W-:-:S09]  /*1b40*/  UIADD3.64 UR18, UR6, 0x80, URZ ;  /* 0x0000008006127897 */ /* 0x000fd2000fffe03f */
        /* <DEDUP_REMOVED lines=11> */
[----:B------:R-:W-:Y:S02]  /*1c00*/  UIADD3.64 UR18, UR6, 0x280, URZ ;  /* 0x0000028006127897 */ /* 0x000fe4000fffe03f */
[----:B------:R-:W-:Y:S02]  /*1c10*/  UIADD3.64 UR4, UR4, 0x204, URZ ;  /* 0x0000020404047897 */ /* 0x000fe4000fffe03f */
[----:B------:R-:W-:-:S05]  /*1c20*/  UIADD3.64 UR6, UR6, 0x300, URZ ;  /* 0x0000030006067897 */ /* 0x000fca000fffe03f */
[----:B------:R-:W-:Y:S01]  /*1c30*/  HGMMA.64x64x16.F32.BF16 R24, gdesc[UR16].tnspB, R24 ;  /* 0x40e00000101879f0 */ /* 0x000fe20008701818 */
[----:B------:R-:W1:Y:S03]  /*1c40*/  S2R R3, SR_TID.X ;  /* 0x0000000000037919 */ /* 0x000e660000002100 */
[----:B------:R-:W-:Y:S01]  /*1c50*/  HGMMA.64x64x16.F32.BF16 R24, gdesc[UR4].tnspB, R24, gsb0 ;  /* 0x40e00000041879f0 */ /* 0x000fe20008001818 */
[C---:B-1----:R-:W-:Y:S02]  /*1c60*/  IMAD.SHL.U32 R4, R3.reuse, 0x100, RZ ;  /* 0x0000010003047824 */ /* 0x042fe400078e00ff */
[C---:B--2---:R-:W-:Y:S02]  /*1c70*/  IMAD.SHL.U32 R2, R3.reuse, 0x20, RZ ;  /* 0x0000002003027824 */ /* 0x044fe400078e00ff */
[----:B------:R-:W-:Y:S01]  /*1c80*/  IMAD.SHL.U32 R5, R3, 0x10, RZ ;  /* 0x0000001003057824 */ /* 0x000fe200078e00ff */
[----:B------:R-:W-:-:S02]  /*1c90*/  LOP3.LUT R4, R4, 0x1800, RZ, 0xc0, !PT ;  /* 0x0000180004047812 */ /* 0x000fc400078ec0ff */
[----:B------:R-:W-:Y:S02]  /*1ca0*/  LOP3.LUT R2, R2, 0x60, RZ, 0xc0, !PT ;  /* 0x0000006002027812 */ /* 0x000fe400078ec0ff */
[----:B------:R-:W-:Y:S02]  /*1cb0*/  SHF.R.S32.HI R6, RZ, 0x5, R3 ;  /* 0x00000005ff067819 */ /* 0x000fe40000011403 */
[--C-:B------:R-:W-:Y:S02]  /*1cc0*/  LOP3.LUT R7, R4, 0x70, R5.reuse, 0xf8, !PT ;  /* 0x0000007004077812 */ /* 0x100fe400078ef805 */
[----:B------:R-:W-:Y:S01]  /*1cd0*/  LOP3.LUT R5, R2, 0x780, R5, 0xf8, !PT ;  /* 0x0000078002057812 */ /* 0x000fe200078ef805 */
[----:B------:R-:W-:Y:S01]  /*1ce0*/  IMAD.SHL.U32 R2, R3, 0x2, RZ ;  /* 0x0000000203027824 */ /* 0x000fe200078e00ff */
[----:B------:R-:W-:Y:S02]  /*1cf0*/  SGXT R6, R6, 0x1 ;  /* 0x000000010606781a */ /* 0x000fe40000000200 */
[----:B------:R-:W-:-:S02]  /*1d00*/  SHF.R.S32.HI R62, RZ, 0x2, R3 ;  /* 0x00000002ff3e7819 */ /* 0x000fc40000011403 */
[----:B------:R-:W-:Y:S02]  /*1d10*/  LOP3.LUT R7, R7, 0x2010, R6, 0x78, !PT ;  /* 0x0000201007077812 */ /* 0x000fe400078e7806 */
[----:B------:R-:W-:Y:S02]  /*1d20*/  SGXT R62, R62, 0x1 ;  /* 0x000000013e3e781a */ /* 0x000fe40000000200 */
[----:B------:R-:W-:Y:S02]  /*1d30*/  LOP3.LUT R2, R2, 0x80, RZ, 0xc0, !PT ;  /* 0x0000008002027812 */ /* 0x000fe400078ec0ff */
[----:B------:R-:W-:Y:S02]  /*1d40*/  LOP3.LUT R62, R5, 0x2010, R62, 0xf8, !PT ;  /* 0x00002010053e7812 */ /* 0x000fe400078ef83e */
[----:B------:R-:W-:Y:S01]  /*1d50*/  IADD3 R2, R7, UR8, R2 ;  /* 0x0000000807027c10 */ /* 0x000fe2000fffe002 */
[----:B------:R-:W-:Y:S02]  /*1d60*/  WARPGROUP.DEPBAR.LE gsb0, 0x0 ;  /* 0x00008000000079c5 */ /* 0x000fe40000010000 */
[----:B------:R-:W-:-:S02]  /*1d70*/  IMAD.MOV.U32 R4, RZ, RZ, R24 ;  /* 0x000000ffff047224 */ /* 0x000fc400078e0018 */
[----:B------:R-:W-:Y:S02]  /*1d80*/  IMAD.MOV.U32 R5, RZ, RZ, R26 ;  /* 0x000000ffff057224 */ /* 0x000fe400078e001a */
[----:B------:R-:W-:Y:S02]  /*1d90*/  IMAD.MOV.U32 R6, RZ, RZ, R40 ;  /* 0x000000ffff067224 */ /* 0x000fe400078e0028 */
[----:B------:R-:W-:Y:S01]  /*1da0*/  IMAD.MOV.U32 R7, RZ, RZ, R42 ;  /* 0x000000ffff077224 */ /* 0x000fe200078e002a */
[----:B------:R-:W-:Y:S01]  /*1db0*/  BAR.SYNC.DEFER_BLOCKING 0x0 ;  /* 0x0000000000007b1d */ /* 0x000fe20000010000 */
[----:B------:R-:W-:Y:S02]  /*1dc0*/  IMAD.MOV.U32 R8, RZ, RZ, R28 ;  /* 0x000000ffff087224 */ /* 0x000fe400078e001c */
[----:B------:R-:W-:Y:S02]  /*1dd0*/  IMAD.MOV.U32 R9, RZ, RZ, R30 ;  /* 0x000000ffff097224 */ /* 0x000fe400078e001e */
[----:B------:R-:W-:-:S02]  /*1de0*/  IMAD.MOV.U32 R10, RZ, RZ, R44 ;  /* 0x000000ffff0a7224 */ /* 0x000fc400078e002c */
[----:B------:R-:W-:Y:S02]  /*1df0*/  IMAD.MOV.U32 R11, RZ, RZ, R46 ;  /* 0x000000ffff0b7224 */ /* 0x000fe400078e002e */
[----:B------:R-:W-:Y:S02]  /*1e00*/  IMAD.MOV.U32 R12, RZ, RZ, R32 ;  /* 0x000000ffff0c7224 */ /* 0x000fe400078e0020 */
[----:B------:R-:W-:Y:S02]  /*1e10*/  IMAD.MOV.U32 R13, RZ, RZ, R34 ;  /* 0x000000ffff0d7224 */ /* 0x000fe400078e0022 */
[----:B------:R-:W-:Y:S02]  /*1e20*/  IMAD.MOV.U32 R14, RZ, RZ, R48 ;  /* 0x000000ffff0e7224 */ /* 0x000fe400078e0030 */
[----:B------:R-:W-:Y:S02]  /*1e30*/  IMAD.MOV.U32 R15, RZ, RZ, R50 ;  /* 0x000000ffff0f7224 */ /* 0x000fe400078e0032 */
[----:B------:R-:W-:Y:S01]  /*1e40*/  IMAD.MOV.U32 R24, RZ, RZ, R25 ;  /* 0x000000ffff187224 */ /* 0x000fe200078e0019 */
[----:B------:R-:W-:Y:S01]  /*1e50*/  LOP3.LUT R40, R62, 0x10, RZ, 0x3c, !PT ;  /* 0x000000103e287812 */ /* 0x000fe200078e3cff */
[----:B------:R-:W-:-:S02]  /*1e60*/  IMAD.MOV.U32 R20, RZ, RZ, R36 ;  /* 0x000000ffff147224 */ /* 0x000fc400078e0024 */
[----:B------:R-:W-:Y:S02]  /*1e70*/  IMAD.MOV.U32 R21, RZ, RZ, R38 ;  /* 0x000000ffff157224 */ /* 0x000fe400078e0026 */
[----:B------:R-:W-:Y:S01]  /*1e80*/  IMAD.MOV.U32 R22, RZ, RZ, R52 ;  /* 0x000000ffff167224 */ /* 0x000fe200078e0034 */
[----:B------:R0:W-:Y:S01]  /*1e90*/  STS.128 [R62+UR8], R4 ;  /* 0x000000043e007988 */ /* 0x0001e20008000c08 */
[----:B------:R-:W-:Y:S02]  /*1ea0*/  IMAD.MOV.U32 R23, RZ, RZ, R54 ;  /* 0x000000ffff177224 */ /* 0x000fe400078e0036 */
[----:B------:R-:W-:Y:S01]  /*1eb0*/  IMAD.MOV.U32 R25, RZ, RZ, R27 ;  /* 0x000000ffff197224 */ /* 0x000fe200078e001b */
[----:B------:R1:W-:Y:S01]  /*1ec0*/  STS.128 [R62+UR8+0x800], R8 ;  /* 0x000800083e007988 */ /* 0x0003e20008000c08 */
[----:B------:R-:W-:Y:S02]  /*1ed0*/  IMAD.MOV.U32 R26, RZ, RZ, R41 ;  /* 0x000000ffff1a7224 */ /* 0x000fe400078e0029 */
[----:B------:R-:W-:Y:S01]  /*1ee0*/  IMAD.MOV.U32 R27, RZ, RZ, R43 ;  /* 0x000000ffff1b7224 */ /* 0x000fe200078e002b */
[----:B------:R2:W-:Y:S04]  /*1ef0*/  STS.128 [R62+UR8+0x1000], R12 ;  /* 0x0010000c3e007988 */ /* 0x0005e80008000c08 */
[----:B------:R3:W-:Y:S01]  /*1f00*/  STS.128 [R62+UR8+0x1800], R20 ;  /* 0x001800143e007988 */ /* 0x0007e20008000c08 */
[----:B0-----:R-:W-:-:S02]  /*1f10*/  IMAD.MOV.U32 R4, RZ, RZ, R29 ;  /* 0x000000ffff047224 */ /* 0x001fc400078e001d */
[----:B------:R-:W-:Y:S02]  /*1f20*/  IMAD.MOV.U32 R5, RZ, RZ, R31 ;  /* 0x000000ffff057224 */ /* 0x000fe400078e001f */
[----:B------:R-:W-:Y:S02]  /*1f30*/  IMAD.MOV.U32 R6, RZ, RZ, R45 ;  /* 0x000000ffff067224 */ /* 0x000fe400078e002d */
[----:B------:R-:W-:Y:S02]  /*1f40*/  IMAD.MOV.U32 R7, RZ, RZ, R47 ;  /* 0x000000ffff077224 */ /* 0x000fe400078e002f */
[----:B-1----:R-:W-:Y:S02]  /*1f50*/  IMAD.MOV.U32 R8, RZ, RZ, R33 ;  /* 0x000000ffff087224 */ /* 0x002fe400078e0021 */
[----:B------:R-:W-:Y:S02]  /*1f60*/  IMAD.MOV.U32 R9, RZ, RZ, R35 ;  /* 0x000000ffff097224 */ /* 0x000fe400078e0023 */
[----:B------:R-:W-:-:S02]  /*1f70*/  IMAD.MOV.U32 R10, RZ, RZ, R49 ;  /* 0x000000ffff0a7224 */ /* 0x000fc400078e0031 */
[----:B------:R-:W-:Y:S02]  /*1f80*/  IMAD.MOV.U32 R11, RZ, RZ, R51 ;  /* 0x000000ffff0b7224 */ /* 0x000fe400078e0033 */
[----:B--2---:R-:W-:Y:S02]  /*1f90*/  IMAD.MOV.U32 R12, RZ, RZ, R37 ;  /* 0x000000ffff0c7224 */ /* 0x004fe400078e0025 */
[----:B------:R-:W-:Y:S02]  /*1fa0*/  IMAD.MOV.U32 R13, RZ, RZ, R39 ;  /* 0x000000ffff0d7224 */ /* 0x000fe400078e0027 */
[----:B------:R-:W-:Y:S02]  /*1fb0*/  IMAD.MOV.U32 R14, RZ, RZ, R53 ;  /* 0x000000ffff0e7224 */ /* 0x000fe400078e0035 */
[----:B------:R-:W-:Y:S01]  /*1fc0*/  IMAD.MOV.U32 R15, RZ, RZ, R55 ;  /* 0x000000ffff0f7224 */ /* 0x000fe200078e0037 */
[----:B------:R-:W-:Y:S01]  /*1fd0*/  STS.128 [R40+UR8], R24 ;  /* 0x0000001828007988 */ /* 0x000fe20008000c08 */
[----:B------:R-:W3:Y:S03]  /*1fe0*/  LDC.64 R36, c[0x0][0x220] ;  /* 0x00008800ff247b82 */ /* 0x000ee60000000a00 */
[----:B------:R-:W-:Y:S04]  /*1ff0*/  STS.128 [R40+UR8+0x800], R4 ;  /* 0x0008000428007988 */ /* 0x000fe80008000c08 */
[----:B------:R0:W-:Y:S04]  /*2000*/  STS.128 [R40+UR8+0x1000], R8 ;  /* 0x0010000828007988 */ /* 0x0001e80008000c08 */
[----:B------:R1:W-:Y:S01]  /*2010*/  STS.128 [R40+UR8+0x1800], R12 ;  /* 0x0018000c28007988 */ /* 0x0003e20008000c08 */
[----:B------:R-:W-:Y:S01]  /*2020*/  BAR.SYNC.DEFER_BLOCKING 0x0 ;  /* 0x0000000000007b1d */ /* 0x000fe20000010000 */
[----:B------:R-:W-:-:S02]  /*2030*/  LOP3.LUT R38, R3, 0x60, RZ, 0xc0, !PT ;  /* 0x0000006003267812 */ /* 0x000fc400078ec0ff */
[----:B------:R-:W-:-:S04]  /*2040*/  SHF.R.U32.HI R3, RZ, 0x5, R3 ;  /* 0x00000005ff037819 */ /* 0x000fc80000011603 */
[----:B------:R-:W-:Y:S01]  /*2050*/  SGXT.U32 R3, R3, 0x2 ;  /* 0x000000020303781a */ /* 0x000fe20000000000 */
[----:B------:R-:W2:Y:S04]  /*2060*/  LDS.128 R28, [R2] ;  /* 0x00000000021c7984 */ /* 0x000ea80000000c00 */
[----:B------:R-:W4:Y:S04]  /*2070*/  LDS.128 R32, [R2+0x100] ;  /* 0x0001000002207984 */ /* 0x000f280000000c00 */
[----:B------:R-:W5:Y:S01]  /*2080*/  LDS.128 R4, [R2+0x200] ;  /* 0x0002000002047984 */ /* 0x000f620000000c00 */
[----:B------:R-:W-:Y:S01]  /*2090*/  IMAD.SHL.U32 R38, R38, 0x2, RZ ;  /* 0x0000000226267824 */ /* 0x000fe200078e00ff */
[----:B---3--:R-:W-:-:S02]  /*20a0*/  LEA R20, P0, R60, R36, 0x3 ;  /* 0x000000243c147211 */ /* 0x008fc400078018ff */
[C---:B0-----:R-:W-:Y:S01]  /*20b0*/  LOP3.LUT R11, R3.reuse, 0x4, RZ, 0xfc, !PT ;  /* 0x00000004030b7812 */ /* 0x041fe200078efcff */
[----:B------:R-:W-:Y:S01]  /*20c0*/  LDS.128 R40, [R2+0x600] ;  /* 0x0006000002287984 */ /* 0x000fe20000000c00 */
[-C--:B------:R-:W-:Y:S02]  /*20d0*/  LEA.HI.X R21, R38, R37.reuse, RZ, 0x2, P0 ;  /* 0x0000002526157211 */ /* 0x080fe400000f14ff */
[----:B-1----:R-:W-:Y:S01]  /*20e0*/  LOP3.LUT R13, R3, 0x8, RZ, 0xfc, !PT ;  /* 0x00000008030d7812 */ /* 0x002fe200078efcff */
[C---:B------:R-:W-:Y:S01]  /*20f0*/  IMAD.SHL.U32 R12, R11.reuse, 0x40, RZ ;  /* 0x000000400b0c7824 */ /* 0x040fe200078e00ff */
[----:B------:R-:W-:Y:S01]  /*2100*/  LEA R10, P0, R11, R36, 0x8 ;  /* 0x000000240b0a7211 */ /* 0x000fe200078040ff */
[----:B------:R-:W-:Y:S01]  /*2110*/  LDS.128 R44, [R2+0x700] ;  /* 0x00070000022c7984 */ /* 0x000fe20000000c00 */
[----:B------:R-:W-:Y:S01]  /*2120*/  LOP3.LUT R15, R3, 0xc, RZ, 0xfc, !PT ;  /* 0x0000000c030f7812 */ /* 0x000fe200078efcff */
[----:B------:R-:W-:Y:S01]  /*2130*/  IMAD.WIDE.U32 R8, R17, 0x4, R20 ;  /* 0x0000000411087825 */ /* 0x000fe200078e0014 */
[----:B------:R-:W-:-:S02]  /*2140*/  LEA.HI.X R11, R12, R37, RZ, 0x2, P0 ;  /* 0x000000250c0b7211 */ /* 0x000fc400000f14ff */
[----:B------:R-:W-:Y:S01]  /*2150*/  LOP3.LUT R21, R3, 0x10, RZ, 0xfc, !PT ;  /* 0x0000001003157812 */ /* 0x000fe200078efcff */
[C---:B------:R-:W-:Y:S01]  /*2160*/  IMAD.SHL.U32 R20, R13.reuse, 0x40, RZ ;  /* 0x000000400d147824 */ /* 0x040fe200078e00ff */
[-C--:B------:R-:W-:Y:S01]  /*2170*/  LEA R12, P0, R13, R36.reuse, 0x8 ;  /* 0x000000240d0c7211 */ /* 0x080fe200078040ff */
[C---:B------:R-:W-:Y:S01]  /*2180*/  IMAD.SHL.U32 R22, R15.reuse, 0x40, RZ ;  /* 0x000000400f167824 */ /* 0x040fe200078e00ff */
[-C--:B------:R-:W-:Y:S01]  /*2190*/  LEA R14, P1, R15, R36.reuse, 0x8 ;  /* 0x000000240f0e7211 */ /* 0x080fe200078240ff */
[C---:B------:R-:W-:Y:S01]  /*21a0*/  IMAD.SHL.U32 R24, R21.reuse, 0x40, RZ ;  /* 0x0000004015187824 */ /* 0x040fe200078e00ff */
[-C--:B------:R-:W-:Y:S02]  /*21b0*/  LEA.HI.X R13, R20, R37.reuse, RZ, 0x2, P0 ;  /* 0x00000025140d7211 */ /* 0x080fe400000f14ff */
[----:B------:R-:W-:Y:S02]  /*21c0*/  LEA R20, P0, R21, R36, 0x8 ;  /* 0x0000002415147211 */ /* 0x000fe400078040ff */
[-C--:B------:R-:W-:Y:S01]  /*21d0*/  LEA.HI.X R15, R22, R37.reuse, RZ, 0x2, P1 ;  /* 0x00000025160f7211 */ /* 0x080fe200008f14ff */
[----:B------:R-:W-:Y:S01]  /*21e0*/  IMAD.WIDE.U32 R10, R17, 0x4, R10 ;  /* 0x00000004110a7825 */ /* 0x000fe200078e000a */
[----:B------:R-:W-:Y:S01]  /*21f0*/  LEA.HI.X R21, R24, R37, RZ, 0x2, P0 ;  /* 0x0000002518157211 */ /* 0x000fe200000f14ff */
[----:B--2---:R-:W-:Y:S01]  /*2200*/  STG.E desc[UR12][R8.64], R28 ;  /* 0x0000001c08007986 */ /* 0x004fe2000c10190c */
[----:B------:R-:W-:-:S03]  /*2210*/  LOP3.LUT R23, R3, 0x18, RZ, 0xfc, !PT ;  /* 0x0000001803177812 */ /* 0x000fc600078efcff */
[----:B------:R0:W-:Y:S01]  /*2220*/  STG.E desc[UR12][R8.64+0x80], R30 ;  /* 0x0000801e08007986 */ /* 0x0001e2000c10190c */
[----:B------:R-:W-:-:S03]  /*2230*/  LOP3.LUT R25, R3, 0x20, RZ, 0xfc, !PT ;  /* 0x0000002003197812 */ /* 0x000fc600078efcff */
[----:B----4-:R-:W-:Y:S04]  /*2240*/  STG.E desc[UR12][R10.64], R32 ;  /* 0x000000200a007986 */ /* 0x010fe8000c10190c */
[----:B------:R1:W-:Y:S01]  /*2250*/  STG.E desc[UR12][R10.64+0x80], R34 ;  /* 0x000080220a007986 */ /* 0x0003e2000c10190c */
[----:B0-----:R-:W-:-:S04]  /*2260*/  IMAD.WIDE.U32 R8, R17, 0x4, R12 ;  /* 0x0000000411087825 */ /* 0x001fc800078e000c */
[C---:B------:R-:W-:Y:S01]  /*2270*/  IMAD.WIDE.U32 R12, R17.reuse, 0x4, R14 ;  /* 0x00000004110c7825 */ /* 0x040fe200078e000e */
[----:B------:R-:W-:Y:S03]  /*2280*/  STG.E desc[UR12][R8.64], R29 ;  /* 0x0000001d08007986 */ /* 0x000fe6000c10190c */
[----:B------:R-:W-:Y:S01]  /*2290*/  IMAD.WIDE.U32 R14, R17, 0x4, R20 ;  /* 0x00000004110e7825 */ /* 0x000fe200078e0014 */
[----:B------:R0:W-:Y:S01]  /*22a0*/  STG.E desc[UR12][R8.64+0x80], R31 ;  /* 0x0000801f08007986 */ /* 0x0001e2000c10190c */
[C---:B------:R-:W-:Y:S02]  /*22b0*/  LOP3.LUT R21, R3.reuse, 0x14, RZ, 0xfc, !PT ;  /* 0x0000001403157812 */ /* 0x040fe400078efcff */
[----:B-1----:R-:W-:Y:S01]  /*22c0*/  LOP3.LUT R11, R3, 0x1c, RZ, 0xfc, !PT ;  /* 0x0000001c030b7812 */ /* 0x002fe200078efcff */
[----:B------:R-:W-:Y:S01]  /*22d0*/  STG.E desc[UR12][R12.64], R33 ;  /* 0x000000210c007986 */ /* 0x000fe2000c10190c */
[----:B------:R-:W-:-:S03]  /*22e0*/  LEA R10, P6, R23, R36, 0x8 ;  /* 0x00000024170a7211 */ /* 0x000fc600078c40ff */
[----:B------:R1:W-:Y:S01]  /*22f0*/  STG.E desc[UR12][R12.64+0x80], R35 ;  /* 0x000080230c007986 */ /* 0x0003e2000c10190c */
[----:B------:R-:W-:Y:S01]  /*2300*/  IMAD.SHL.U32 R20, R21, 0x40, RZ ;  /* 0x0000004015147824 */ /* 0x000fe200078e00ff */
[----:B------:R-:W-:Y:S01]  /*2310*/  LOP3.LUT R27, R3, 0x24, RZ, 0xfc, !PT ;  /* 0x00000024031b7812 */ /* 0x000fe200078efcff */
[----:B------:R-:W-:Y:S01]  /*2320*/  IMAD.SHL.U32 R22, R11, 0x40, RZ ;  /* 0x000000400b167824 */ /* 0x000fe200078e00ff */
[-C--:B0-----:R-:W-:Y:S01]  /*2330*/  LEA R8, P5, R21, R36.reuse, 0x8 ;  /* 0x0000002415087211 */ /* 0x081fe200078a40ff */
[----:B------:R-:W-:Y:S01]  /*2340*/  IMAD.SHL.U32 R24, R25, 0x40, RZ ;  /* 0x0000004019187824 */ /* 0x000fe200078e00ff */
[----:B------:R-:W-:Y:S01]  /*2350*/  LEA R34, P0, R11, R36, 0x8 ;  /* 0x000000240b227211 */ /* 0x000fe200078040ff */
[----:B-----5:R0:W-:Y:S01]  /*2360*/  STG.E desc[UR12][R14.64], R4 ;  /* 0x000000040e007986 */ /* 0x0201e2000c10190c */
[----:B-1----:R-:W-:-:S03]  /*2370*/  IMAD.SHL.U32 R12, R23, 0x40, RZ ;  /* 0x00000040170c7824 */ /* 0x002fc600078e00ff */
[----:B------:R1:W-:Y:S01]  /*2380*/  STG.E desc[UR12][R14.64+0x80], R6 ;  /* 0x000080060e007986 */ /* 0x0003e2000c10190c */
[-C--:B------:R-:W-:Y:S02]  /*2390*/  LEA R32, P1, R25, R36.reuse, 0x8 ;  /* 0x0000002419207211 */ /* 0x080fe400078240ff */
[-C--:B------:R-:W-:Y:S02]  /*23a0*/  LEA.HI.X R11, R12, R37.reuse, RZ, 0x2, P6 ;  /* 0x000000250c0b7211 */ /* 0x080fe400030f14ff */
[----:B------:R-:W2:Y:S01]  /*23b0*/  LDS.128 R12, [R2+0x300] ;  /* 0x00030000020c7984 */ /* 0x000ea20000000c00 */
[-C--:B------:R-:W-:Y:S01]  /*23c0*/  LEA.HI.X R9, R20, R37.reuse, RZ, 0x2, P5 ;  /* 0x0000002514097211 */ /* 0x080fe200028f14ff */
[C---:B0-----:R-:W-:Y:S01]  /*23d0*/  IMAD.SHL.U32 R4, R27.reuse, 0x40, RZ ;  /* 0x000000401b047824 */ /* 0x041fe200078e00ff */
[-C--:B------:R-:W-:Y:S02]  /*23e0*/  LEA.HI.X R35, R22, R37.reuse, RZ, 0x2, P0 ;  /* 0x0000002516237211 */ /* 0x080fe400000f14ff */
[----:B------:R-:W-:Y:S01]  /*23f0*/  LEA R30, P2, R27, R36, 0x8 ;  /* 0x000000241b1e7211 */ /* 0x000fe200078440ff */
[----:B------:R-:W0:Y:S01]  /*2400*/  LDS.128 R20, [R2+0x400] ;  /* 0x0004000002147984 */ /* 0x000e220000000c00 */
[----:B------:R-:W-:-:S03]  /*2410*/  LEA.HI.X R33, R24, R37, RZ, 0x2, P1 ;  /* 0x0000002518217211 */ /* 0x000fc600008f14ff */
[----:B------:R-:W3:Y:S01]  /*2420*/  LDS.128 R24, [R2+0x500] ;  /* 0x0005000002187984 */ /* 0x000ee20000000c00 */
[C---:B------:R-:W-:Y:S02]  /*2430*/  LOP3.LUT R29, R3.reuse, 0x28, RZ, 0xfc, !PT ;  /* 0x00000028031d7812 */ /* 0x040fe400078efcff */
[----:B------:R-:W-:Y:S02]  /*2440*/  LOP3.LUT R3, R3, 0x2c, RZ, 0xfc, !PT ;  /* 0x0000002c03037812 */ /* 0x000fe400078efcff */
[CC--:B------:R-:W-:Y:S01]  /*2450*/  LEA R54, P1, R29.reuse, R36.reuse, 0x8 ;  /* 0x000000241d367211 */ /* 0x0c0fe200078240ff */
[----:B-1----:R-:W-:Y:S01]  /*2460*/  IMAD.SHL.U32 R6, R29, 0x40, RZ ;  /* 0x000000401d067824 */ /* 0x002fe200078e00ff */
[-C--:B------:R-:W-:Y:S02]  /*2470*/  LEA R28, P3, R3, R36.reuse, 0x8 ;  /* 0x00000024031c7211 */ /* 0x080fe400078640ff */
[-C--:B------:R-:W-:Y:S01]  /*2480*/  LEA R38, P4, R61, R36.reuse, 0x8 ;  /* 0x000000243d267211 */ /* 0x080fe200078840ff */
[----:B------:R-:W-:Y:S01]  /*2490*/  IMAD.WIDE.U32 R8, R17, 0x4, R8 ;  /* 0x0000000411087825 */ /* 0x000fe200078e0008 */
[----:B------:R-:W-:-:S02]  /*24a0*/  LEA R48, P5, R59, R36, 0x8 ;  /* 0x000000243b307211 */ /* 0x000fc400078a40ff */
[-C--:B------:R-:W-:Y:S01]  /*24b0*/  LEA.HI.X R31, R4, R37.reuse, RZ, 0x2, P2 ;  /* 0x00000025041f7211 */ /* 0x080fe200010f14ff */
[----:B------:R-:W-:Y:S01]  /*24c0*/  IMAD.WIDE.U32 R10, R17, 0x4, R10 ;  /* 0x00000004110a7825 */ /* 0x000fe200078e000a */
[-C--:B------:R-:W-:Y:S02]  /*24d0*/  LEA R50, P6, R57, R36.reuse, 0x8 ;  /* 0x0000002439327211 */ /* 0x080fe400078c40ff */
[-C--:B------:R-:W-:Y:S01]  /*24e0*/  LEA.HI.X R55, R6, R37.reuse, RZ, 0x2, P1 ;  /* 0x0000002506377211 */ /* 0x080fe200008f14ff */
[----:B------:R-:W-:Y:S01]  /*24f0*/  IMAD.WIDE.U32 R34, R17, 0x4, R34 ;  /* 0x0000000411227825 */ /* 0x000fe200078e0022 */
[----:B------:R-:W-:Y:S02]  /*2500*/  LEA R52, P0, R19, R36, 0x8 ;  /* 0x0000002413347211 */ /* 0x000fe400078040ff */
[-C--:B------:R-:W-:Y:S01]  /*2510*/  LEA.HI.X R29, R58, R37.reuse, RZ, 0x2, P3 ;  /* 0x000000253a1d7211 */ /* 0x080fe200018f14ff */
[----:B------:R-:W-:Y:S01]  /*2520*/  IMAD.WIDE.U32 R32, R17, 0x4, R32 ;  /* 0x0000000411207825 */ /* 0x000fe200078e0020 */
[----:B------:R-:W-:-:S02]  /*2530*/  LEA.HI.X R39, R16, R37, RZ, 0x2, P4 ;  /* 0x0000002510277211 */ /* 0x000fc400020f14ff */
[-C--:B------:R-:W-:Y:S01]  /*2540*/  LEA.HI.X R49, R56, R37.reuse, RZ, 0x2, P5 ;  /* 0x0000002538317211 */ /* 0x080fe200028f14ff */
[C---:B------:R-:W-:Y:S01]  /*2550*/  IMAD.WIDE.U32 R30, R17.reuse, 0x4, R30 ;  /* 0x00000004111e7825 */ /* 0x040fe200078e001e */
[-C--:B------:R-:W-:Y:S02]  /*2560*/  LEA.HI.X R51, R18, R37.reuse, RZ, 0x2, P6 ;  /* 0x0000002512337211 */ /* 0x080fe400030f14ff */
[----:B------:R-:W-:Y:S01]  /*2570*/  LEA.HI.X R53, R0, R37, RZ, 0x2, P0 ;  /* 0x0000002500357211 */ /* 0x000fe200000f14ff */
[C---:B------:R-:W-:Y:S01]  /*2580*/  IMAD.WIDE.U32 R54, R17.reuse, 0x4, R54 ;  /* 0x0000000411367825 */ /* 0x040fe200078e0036 */
[----:B--2---:R-:W-:Y:S03]  /*2590*/  STG.E desc[UR12][R8.64], R12 ;  /* 0x0000000c08007986 */ /* 0x004fe6000c10190c */
[C---:B------:R-:W-:Y:S01]  /*25a0*/  IMAD.WIDE.U32 R28, R17.reuse, 0x4, R28 ;  /* 0x00000004111c7825 */ /* 0x040fe200078e001c */
[----:B------:R-:W-:Y:S03]  /*25b0*/  STG.E desc[UR12][R8.64+0x80], R14 ;  /* 0x0000800e08007986 */ /* 0x000fe6000c10190c */
[C---:B------:R-:W-:Y:S01]  /*25c0*/  IMAD.WIDE.U32 R38, R17.reuse, 0x4, R38 ;  /* 0x0000000411267825 */ /* 0x040fe200078e0026 */
[----:B------:R-:W-:Y:S04]  /*25d0*/  STG.E desc[UR12][R10.64], R5 ;  /* 0x000000050a007986 */ /* 0x000fe8000c10190c */
[----:B------:R-:W-:Y:S01]  /*25e0*/  STG.E desc[UR12][R10.64+0x80], R7 ;  /* 0x000080070a007986 */ /* 0x000fe2000c10190c */
[----:B------:R-:W-:-:S03]  /*25f0*/  IMAD.WIDE.U32 R48, R17, 0x4, R48 ;  /* 0x0000000411307825 */ /* 0x000fc600078e0030 */
[----:B------:R-:W-:Y:S01]  /*2600*/  STG.E desc[UR12][R34.64], R13 ;  /* 0x0000000d22007986 */ /* 0x000fe2000c10190c */
[----:B------:R-:W-:-:S03]  /*2610*/  IMAD.WIDE.U32 R50, R17, 0x4, R50 ;  /* 0x0000000411327825 */ /* 0x000fc600078e0032 */
[----:B------:R-:W-:Y:S01]  /*2620*/  STG.E desc[UR12][R34.64+0x80], R15 ;  /* 0x0000800f22007986 */ /* 0x000fe2000c10190c */
[----:B------:R-:W-:-:S03]  /*2630*/  IMAD.WIDE.U32 R52, R17, 0x4, R52 ;  /* 0x0000000411347825 */ /* 0x000fc600078e0034 */
[----:B0-----:R-:W-:Y:S04]  /*2640*/  STG.E desc[UR12][R32.64], R20 ;  /* 0x0000001420007986 */ /* 0x001fe8000c10190c */
[----:B------:R-:W-:Y:S04]  /*2650*/  STG.E desc[UR12][R32.64+0x80], R22 ;  /* 0x0000801620007986 */ /* 0x000fe8000c10190c */
[----:B---3--:R-:W-:Y:S04]  /*2660*/  STG.E desc[UR12][R30.64], R24 ;  /* 0x000000181e007986 */ /* 0x008fe8000c10190c */
[----:B------:R-:W-:Y:S04]  /*2670*/  STG.E desc[UR12][R30.64+0x80], R26 ;  /* 0x0000801a1e007986 */ /* 0x000fe8000c10190c */
        /* <DEDUP_REMOVED lines=11> */
[----:B------:R-:W-:Y:S01]  /*2730*/  STG.E desc[UR12][R52.64+0x80], R47 ;  /* 0x0000802f34007986 */ /* 0x000fe2000c10190c */
[----:B------:R-:W-:Y:S05]  /*2740*/  EXIT ;  /* 0x000000000000794d */ /* 0x000fea0003800000 */
.L_x_0:
[----:B------:R-:W-:-:S00]  /*2750*/  BRA `(.L_x_0) ;  /* 0xfffffffc00fc7947 */ /* 0x000fc0000383ffff */
[----:B------:R-:W-:-:S00]  /*2760*/  NOP ;  /* 0x0000000000007918 */ /* 0x000fc00000000000 */
        /* <DEDUP_REMOVED lines=9> */
.L_x_1:


//--------------------- .nv.shared.gluon_mma      --------------------------
	.section	.nv.shared.gluon_mma,"aw",@nobits
	.sectionflags	@""
	.align	16
	.zero		1024


//--------------------- .nv.shared.reserved.0     --------------------------
	.section	.nv.shared.reserved.0,"aw",@nobits
	.weak		__nv_reservedSMEM_offset_0_alias
	.size		__nv_reservedSMEM_offset_0_alias, 0, 0
	.other		__nv_reservedSMEM_offset_0_alias,@"STO_CUDA_RESERVED_SHARED STV_DEFAULT"
__nv_reservedSMEM_offset_0_alias:
	.zero		0


//--------------------- .nv.constant0.gluon_mma   --------------------------
	.section	.nv.constant0.gluon_mma,"a",@progbits
	.sectionflags	@""
	.align	4
.nv.constant0.gluon_mma:
	.zero		568


//--------------------- SYMBOLS --------------------------

	.type		.nv.reservedSmem.offset0,@object
	.size		.nv.reservedSmem.offset0,0x4
